	.target	sm_90a

	.elftype	@"ET_EXEC"


//--------------------- .note.nv.tkinfo           --------------------------
	.section	.note.nv.tkinfo,"",@"SHT_NOTE"
	.sectionflags	@"SHF_NOTE_NV_TKINFO"
	.tkinfo
        /*0018*/ 	.word	0x00000002
        /*0030*/ 	.string	""
        /*0030*/ 	.string	"ptxas"
        /*0030*/ 	.string	"Cuda compilation tools, release 13.0, V13.0.88"
        /*0030*/ 	.string	"Build cuda_13.0.r13.0/compiler.36424714_0"
        /*0030*/ 	.string	"-v  -suppress-debug-info  -lineinfo  -arch sm_90a "



//--------------------- .note.nv.cuinfo           --------------------------
	.section	.note.nv.cuinfo,"",@"SHT_NOTE"
	.sectionflags	@"SHF_NOTE_NV_CUINFO"
        /*0018*/ 	.short	0x0002
        /*001a*/ 	.short	0x005a
        /*001c*/ 	.short	0x0082
	.zero		2


//--------------------- .nv.info                  --------------------------
	.section	.nv.info,"",@"SHT_CUDA_INFO"
	.align	4


	//----- nvinfo : EIATTR_REGCOUNT
	.align		4
        /*0000*/ 	.byte	0x04, 0x2f
        /*0002*/ 	.short	(.L_1 - .L_0)
	.align		4
.L_0:
        /*0004*/ 	.word	index@(gluon_wgmma)
        /*0008*/ 	.word	0x0000005a


	//----- nvinfo : EIATTR_FRAME_SIZE
	.align		4
.L_1:
        /*000c*/ 	.byte	0x04, 0x11
        /*000e*/ 	.short	(.L_3 - .L_2)
	.align		4
.L_2:
        /*0010*/ 	.word	index@(gluon_wgmma)
        /*0014*/ 	.word	0x00000000


	//----- nvinfo : EIATTR_MIN_STACK_SIZE
	.align		4
.L_3:
        /*0018*/ 	.byte	0x04, 0x12
        /*001a*/ 	.short	(.L_5 - .L_4)
	.align		4
.L_4:
        /*001c*/ 	.word	index@(gluon_wgmma)
        /*0020*/ 	.word	0x00000000
.L_5:


//--------------------- .nv.compat                --------------------------
	.section	.nv.compat,"",@"SHT_CUDA_COMPAT_INFO"
	.align	4
        /*0000*/ 	.byte	0x02, 0x09, 0x01, 0x00, 0x02, 0x02, 0x04, 0x00, 0x02, 0x05, 0x05, 0x00, 0x03, 0x07, 0x01, 0x01
        /*0010*/ 	.byte	0x02, 0x03, 0x03, 0x00, 0x02, 0x06, 0x01, 0x00, 0x04, 0x0b, 0x08, 0x00, 0x00, 0x00, 0x00, 0x00
        /*0020*/ 	.byte	0x00, 0x00, 0x00, 0x00


//--------------------- .nv.info.gluon_wgmma      --------------------------
	.section	.nv.info.gluon_wgmma,"",@"SHT_CUDA_INFO"
	.sectionflags	@""
	.align	4


	//----- nvinfo : EIATTR_CUDA_API_VERSION
	.align		4
        /*0000*/ 	.byte	0x04, 0x37
        /*0002*/ 	.short	(.L_7 - .L_6)
.L_6:
        /*0004*/ 	.word	0x00000082


	//----- nvinfo : EIATTR_KPARAM_INFO
	.align		4
.L_7:
        /*0008*/ 	.byte	0x04, 0x17
        /*000a*/ 	.short	(.L_9 - .L_8)
.L_8:
        /*000c*/ 	.word	0x00000000
        /*0010*/ 	.short	0x000a
        /*0012*/ 	.short	0x0048
        /*0014*/ 	.byte	0x00, 0xf4, 0x21, 0x00


	//----- nvinfo : EIATTR_KPARAM_INFO
	.align		4
.L_9:
        /*0018*/ 	.byte	0x04, 0x17
        /*001a*/ 	.short	(.L_11 - .L_10)
.L_10:
        /*001c*/ 	.word	0x00000000
        /*0020*/ 	.short	0x0009
        /*0022*/ 	.short	0x0040
        /*0024*/ 	.byte	0x00, 0xf4, 0x21, 0x00


	//----- nvinfo : EIATTR_KPARAM_INFO
	.align		4
.L_11:
        /*0028*/ 	.byte	0x04, 0x17
        /*002a*/ 	.short	(.L_13 - .L_12)
.L_12:
        /*002c*/ 	.word	0x00000000
        /*0030*/ 	.short	0x0008
        /*0032*/ 	.short	0x0038
        /*0034*/ 	.byte	0x00, 0xf0, 0x21, 0x00


	//----- nvinfo : EIATTR_KPARAM_INFO
	.align		4
.L_13:
        /*0038*/ 	.byte	0x04, 0x17
        /*003a*/ 	.short	(.L_15 - .L_14)
.L_14:
        /*003c*/ 	.word	0x00000000
        /*0040*/ 	.short	0x0007
        /*0042*/ 	.short	0x0030
        /*0044*/ 	.byte	0x00, 0xf0, 0x21, 0x00


	//----- nvinfo : EIATTR_KPARAM_INFO
	.align		4
.L_15:
        /*0048*/ 	.byte	0x04, 0x17
        /*004a*/ 	.short	(.L_17 - .L_16)
.L_16:
        /*004c*/ 	.word	0x00000000
        /*0050*/ 	.short	0x0006
        /*0052*/ 	.short	0x0028
        /*0054*/ 	.byte	0x00, 0xf0, 0x21, 0x00


	//----- nvinfo : EIATTR_KPARAM_INFO
	.align		4
.L_17:
        /*0058*/ 	.byte	0x04, 0x17
        /*005a*/ 	.short	(.L_19 - .L_18)
.L_18:
        /*005c*/ 	.word	0x00000000
        /*0060*/ 	.short	0x0005
        /*0062*/ 	.short	0x0020
        /*0064*/ 	.byte	0x00, 0xf0, 0x11, 0x00


	//----- nvinfo : EIATTR_KPARAM_INFO
	.align		4
.L_19:
        /*0068*/ 	.byte	0x04, 0x17
        /*006a*/ 	.short	(.L_21 - .L_20)
.L_20:
        /*006c*/ 	.word	0x00000000
        /*0070*/ 	.short	0x0004
        /*0072*/ 	.short	0x001c
        /*0074*/ 	.byte	0x00, 0xf0, 0x11, 0x00


	//----- nvinfo : EIATTR_KPARAM_INFO
	.align		4
.L_21:
        /*0078*/ 	.byte	0x04, 0x17
        /*007a*/ 	.short	(.L_23 - .L_22)
.L_22:
        /*007c*/ 	.word	0x00000000
        /*0080*/ 	.short	0x0003
        /*0082*/ 	.short	0x0018
        /*0084*/ 	.byte	0x00, 0xf0, 0x11, 0x00


	//----- nvinfo : EIATTR_KPARAM_INFO
	.align		4
.L_23:
        /*0088*/ 	.byte	0x04, 0x17
        /*008a*/ 	.short	(.L_25 - .L_24)
.L_24:
        /*008c*/ 	.word	0x00000000
        /*0090*/ 	.short	0x0002
        /*0092*/ 	.short	0x0010
        /*0094*/ 	.byte	0x00, 0xf4, 0x21, 0x00


	//----- nvinfo : EIATTR_KPARAM_INFO
	.align		4
.L_25:
        /*0098*/ 	.byte	0x04, 0x17
        /*009a*/ 	.short	(.L_27 - .L_26)
.L_26:
        /*009c*/ 	.word	0x00000000
        /*00a0*/ 	.short	0x0001
        /*00a2*/ 	.short	0x0008
        /*00a4*/ 	.byte	0x00, 0xf4, 0x21, 0x00


	//----- nvinfo : EIATTR_KPARAM_INFO
	.align		4
.L_27:
        /*00a8*/ 	.byte	0x04, 0x17
        /*00aa*/ 	.short	(.L_29 - .L_28)
.L_28:
        /*00ac*/ 	.word	0x00000000
        /*00b0*/ 	.short	0x0000
        /*00b2*/ 	.short	0x0000
        /*00b4*/ 	.byte	0x00, 0xf4, 0x21, 0x00


	//----- nvinfo : EIATTR_SPARSE_MMA_MASK
	.align		4
.L_29:
        /*00b8*/ 	.byte	0x03, 0x50
        /*00ba*/ 	.short	0x0000


	//----- nvinfo : EIATTR_MAXREG_COUNT
	.align		4
        /*00bc*/ 	.byte	0x03, 0x1b
        /*00be*/ 	.short	0x00ff


	//----- nvinfo : EIATTR_NUM_BARRIERS
	.align		4
        /*00c0*/ 	.byte	0x02, 0x4c
        /*00c2*/ 	.byte	0x01
	.zero		1


	//----- nvinfo : EIATTR_MERCURY_ISA_VERSION
	.align		4
        /*00c4*/ 	.byte	0x03, 0x5f
        /*00c6*/ 	.short	0x0101


	//----- nvinfo : EIATTR_INT_WARP_WIDE_INSTR_OFFSETS
	.align		4
        /*00c8*/ 	.byte	0x04, 0x31
        /*00ca*/ 	.short	(.L_31 - .L_30)


	//   ....[0]....
.L_30:
        /*00cc*/ 	.word	0x00001430


	//   ....[1]....
        /*00d0*/ 	.word	0x000014c0


	//   ....[2]....
        /*00d4*/ 	.word	0x00001970


	//   ....[3]....
        /*00d8*/ 	.word	0x00001980


	//   ....[4]....
        /*00dc*/ 	.word	0x00001990


	//   ....[5]....
        /*00e0*/ 	.word	0x000019a0


	//   ....[6]....
        /*00e4*/ 	.word	0x00001e20


	//   ....[7]....
        /*00e8*/ 	.word	0x00001e40


	//----- nvinfo : EIATTR_COOP_GROUP_MASK_REGIDS
	.align		4
.L_31:
        /*00ec*/ 	.byte	0x04, 0x29
        /*00ee*/ 	.short	(.L_33 - .L_32)


	//   ....[0]....
.L_32:
        /*00f0*/ 	.word	0xffffffff


	//   ....[1]....
        /*00f4*/ 	.word	0xffffffff


	//   ....[2]....
        /*00f8*/ 	.word	0xffffffff


	//----- nvinfo : EIATTR_COOP_GROUP_INSTR_OFFSETS
	.align		4
.L_33:
        /*00fc*/ 	.byte	0x04, 0x28
        /*00fe*/ 	.short	(.L_35 - .L_34)


	//   ....[0]....
.L_34:
        /*0100*/ 	.word	0x00000150


	//   ....[1]....
        /*0104*/ 	.word	0x00000700


	//   ....[2]....
        /*0108*/ 	.word	0x00000cf0


	//----- nvinfo : EIATTR_MBARRIER_INSTR_OFFSETS
	.align		4
.L_35:
        /*010c*/ 	.byte	0x04, 0x39
        /*010e*/ 	.short	(.L_37 - .L_36)


	//   ....[0]....
.L_36:
        /*0110*/ 	.word	0x00001550
        /*0114*/ 	.word	0x000000ff
        /*0118*/ 	.word	0x00006000
        /*011c*/ 	.short	0x0100
        /*011e*/ 	.byte	0x08
	.zero		1


	//   ....[1]....
        /*0120*/ 	.word	0x00001ab0
        /*0124*/ 	.word	0x000000ff
        /*0128*/ 	.word	0x00006000
        /*012c*/ 	.short	0x010a
        /*012e*/ 	.byte	0x08
	.zero		1


	//   ....[2]....
        /*0130*/ 	.word	0x00001dc0
        /*0134*/ 	.word	0x000000ff
        /*0138*/ 	.word	0x00006000
        /*013c*/ 	.short	0x0108
        /*013e*/ 	.byte	0x08
	.zero		1


	//   ....[3]....
        /*0140*/ 	.word	0x000020e0
        /*0144*/ 	.word	0x000000ff
        /*0148*/ 	.word	0x00006000
        /*014c*/ 	.short	0x010a
        /*014e*/ 	.byte	0x08
	.zero		1


	//----- nvinfo : EIATTR_NUM_MBARRIERS
	.align		4
.L_37:
        /*0150*/ 	.byte	0x03, 0x38
        /*0152*/ 	.short	0x0001


	//----- nvinfo : EIATTR_EXIT_INSTR_OFFSETS
	.align		4
        /*0154*/ 	.byte	0x04, 0x1c
        /*0156*/ 	.short	(.L_39 - .L_38)


	//   ....[0]....
.L_38:
        /*0158*/ 	.word	0x000020d0


	//----- nvinfo : EIATTR_REQNTID
	.align		4
.L_39:
        /*015c*/ 	.byte	0x04, 0x10
        /*015e*/ 	.short	(.L_41 - .L_40)
.L_40:
        /*0160*/ 	.word	0x00000080
        /*0164*/ 	.word	0x00000001
        /*0168*/ 	.word	0x00000001


	//----- nvinfo : EIATTR_CRS_STACK_SIZE
	.align		4
.L_41:
        /*016c*/ 	.byte	0x04, 0x1e
        /*016e*/ 	.short	(.L_43 - .L_42)
.L_42:
        /*0170*/ 	.word	0x00000000


	//----- nvinfo : EIATTR_CBANK_PARAM_SIZE
	.align		4
.L_43:
        /*0174*/ 	.byte	0x03, 0x19
        /*0176*/ 	.short	0x0050


	//----- nvinfo : EIATTR_PARAM_CBANK
	.align		4
        /*0178*/ 	.byte	0x04, 0x0a
        /*017a*/ 	.short	(.L_45 - .L_44)
	.align		4
.L_44:
        /*017c*/ 	.word	index@(.nv.constant0.gluon_wgmma)
        /*0180*/ 	.short	0x0210
        /*0182*/ 	.short	0x0050


	//----- nvinfo : EIATTR_SW_WAR
	.align		4
.L_45:
        /*0184*/ 	.byte	0x04, 0x36
        /*0186*/ 	.short	(.L_47 - .L_46)
.L_46:
        /*0188*/ 	.word	0x00000008
.L_47:


//--------------------- .nv.callgraph             --------------------------
	.section	.nv.callgraph,"",@"SHT_CUDA_CALLGRAPH"
	.align	4
	.sectionentsize	8
	.align		4
        /*0000*/ 	.word	0x00000000
	.align		4
        /*0004*/ 	.word	0xffffffff
	.align		4
        /*0008*/ 	.word	0x00000000
	.align		4
        /*000c*/ 	.word	0xfffffffe
	.align		4
        /*0010*/ 	.word	0x00000000
	.align		4
        /*0014*/ 	.word	0xfffffffd
	.align		4
        /*0018*/ 	.word	0x00000000
	.align		4
        /*001c*/ 	.word	0xfffffffc


//--------------------- .text.gluon_wgmma         --------------------------
	.section	.text.gluon_wgmma,"ax",@progbits
	.align	128
        .global         gluon_wgmma
        .type           gluon_wgmma,@function
        .size           gluon_wgmma,(.L_x_52 - gluon_wgmma)
        .other          gluon_wgmma,@"STO_CUDA_ENTRY STV_DEFAULT"
gluon_wgmma:
.text.gluon_wgmma:
[----:B------:R-:W-:Y:S01]  /*0000*/  LDC R1, c[0x0][0x28] ;  /* 0x00000a00ff017b82 */ /* 0x000fe20000000800 */
[----:B------:R-:W1:Y:S07]  /*0010*/  S2R R0, SR_TID.X ;  /* 0x0000000000007919 */ /* 0x000e6e0000002100 */
[----:B------:R-:W2:Y:S01]  /*0020*/  S2UR UR4, SR_CgaCtaId ;  /* 0x00000000000479c3 */ /* 0x000ea20000008800 */
[----:B------:R-:W-:Y:S01]  /*0030*/  UMOV UR8, 0x400 ;  /* 0x0000040000087882 */ /* 0x000fe20000000000 */
[----:B------:R-:W-:Y:S01]  /*0040*/  ULDC UR6, c[0x0][0xc] ;  /* 0x0000030000067ab9 */ /* 0x000fe20000000800 */
[----:B------:R-:W-:Y:S01]  /*0050*/  ULDC.64 UR48, c[0x0][0x250] ;  /* 0x0000940000307ab9 */ /* 0x000fe20000000a00 */
[----:B------:R-:W-:Y:S04]  /*0060*/  BSSY B0, `(.L_x_0) ;  /* 0x000001e000007945 */ /* 0x000fe80003800000 */
[----:B------:R-:W3:Y:S08]  /*0070*/  LDC R3, c[0x0][0x228] ;  /* 0x00008a00ff037b82 */ /* 0x000ef00000000800 */
[----:B------:R-:W4:Y:S08]  /*0080*/  LDC R10, c[0x0][0x230] ;  /* 0x00008c00ff0a7b82 */ /* 0x000f300000000800 */
[----:B------:R-:W-:Y:S01]  /*0090*/  S2UR UR50, SR_CTAID.Y ;  /* 0x00000000003279c3 */ /* 0x000fe20000002600 */
[----:B--2---:R-:W-:-:S03]  /*00a0*/  ULEA UR8, UR4, UR8, 0x18 ;  /* 0x0000000804087291 */ /* 0x004fc6000f8ec03f */
[----:B------:R-:W-:Y:S01]  /*00b0*/  ULDC UR4, c[0x0][0x10] ;  /* 0x0000040000047ab9 */ /* 0x000fe20000000800 */
[----:B-1----:R-:W-:-:S03]  /*00c0*/  LOP3.LUT R2, R0, 0x7f, RZ, 0xc0, !PT ;  /* 0x0000007f00027812 */ /* 0x002fc600078ec0ff */
[----:B------:R-:W1:Y:S01]  /*00d0*/  S2UR UR5, SR_CTAID.Z ;  /* 0x00000000000579c3 */ /* 0x000e620000002700 */
[----:B---3--:R-:W-:Y:S01]  /*00e0*/  VIADD R3, R3, 0xffffffff ;  /* 0xffffffff03037836 */ /* 0x008fe20000000000 */
[C---:B------:R-:W-:Y:S02]  /*00f0*/  ISETP.GE.U32.AND P0, PT, R2.reuse, 0x20, PT ;  /* 0x000000200200780c */ /* 0x040fe40003f06070 */
[C---:B------:R-:W-:Y:S02]  /*0100*/  ISETP.NE.U32.AND P2, PT, R2.reuse, RZ, PT ;  /* 0x000000ff0200720c */ /* 0x040fe40003f45070 */
[----:B------:R-:W-:Y:S02]  /*0110*/  LEA R12, R2, UR8, 0x2 ;  /* 0x00000008020c7c11 */ /* 0x000fe4000f8e10ff */
[----:B------:R-:W2:Y:S01]  /*0120*/  S2UR UR51, SR_CTAID.X ;  /* 0x00000000003379c3 */ /* 0x000ea20000002500 */
[----:B----4-:R-:W-:-:S06]  /*0130*/  VIADD R8, R10, 0xffffffff ;  /* 0xffffffff0a087836 */ /* 0x010fcc0000000000 */
[----:B------:R3:W-:Y:S01]  /*0140*/  @!P0 STS [R12], RZ ;  /* 0x000000ff0c008388 */ /* 0x0007e20000000800 */
[----:B------:R-:W-:-:S03]  /*0150*/  NOP ;  /* 0x0000000000007918 */ /* 0x000fc60000000000 */
[----:B------:R3:W-:Y:S01]  /*0160*/  @!P2 STS [UR8+0x24], R3 ;  /* 0x00002403ff00a988 */ /* 0x0007e20008000808 */
[----:B-1----:R-:W-:-:S03]  /*0170*/  UIMAD UR4, UR5, UR4, UR50 ;  /* 0x00000004050472a4 */ /* 0x002fc6000f8e0232 */
[----:B------:R3:W-:Y:S01]  /*0180*/  @!P2 STS [UR8+0x20], R8 ;  /* 0x00002008ff00a988 */ /* 0x0007e20008000808 */
[----:B--2---:R-:W-:-:S04]  /*0190*/  UIMAD UR4, UR4, UR6, UR51 ;  /* 0x00000006040472a4 */ /* 0x004fc8000f8e0233 */
[----:B------:R-:W-:-:S04]  /*01a0*/  UIMAD UR4, UR4, 0x180, URZ ;  /* 0x00000180040478a4 */ /* 0x000fc8000f8e023f */
[----:B------:R-:W-:-:S04]  /*01b0*/  UIADD3 UR16, UP0, UR4, UR48, URZ ;  /* 0x0000003004107290 */ /* 0x000fc8000ff1e03f */
[----:B------:R-:W-:Y:S01]  /*01c0*/  ULEA.HI.X.SX32 UR17, UR4, UR49, 0x1, UP0 ;  /* 0x0000003104117291 */ /* 0x000fe200080f0e3f */
[----:B---3--:R-:W-:Y:S11]  /*01d0*/  @P2 BRA `(.L_x_1) ;  /* 0x0000000000182947 */ /* 0x008ff60003800000 */
[----:B------:R-:W1:Y:S01]  /*01e0*/  LDS R4, [UR8+0x8] ;  /* 0x00000808ff047984 */ /* 0x000e620008000800 */
[----:B------:R-:W2:Y:S01]  /*01f0*/  LDC.64 R6, c[0x0][0x210] ;  /* 0x00008400ff067b82 */ /* 0x000ea20000000a00 */
[----:B------:R-:W-:Y:S02]  /*0200*/  IMAD.MOV.U32 R5, RZ, RZ, 0x70 ;  /* 0x00000070ff057424 */ /* 0x000fe400078e00ff */
[----:B--2---:R2:W-:Y:S03]  /*0210*/  STS.64 [UR8], R6 ;  /* 0x00000006ff007988 */ /* 0x0045e60008000a08 */
[----:B-1----:R-:W-:-:S05]  /*0220*/  LOP3.LUT R4, R4, 0x10, R5, 0xd8, !PT ;  /* 0x0000001004047812 */ /* 0x002fca00078ed805 */
[----:B------:R2:W-:Y:S02]  /*0230*/  STS [UR8+0x8], R4 ;  /* 0x00000804ff007988 */ /* 0x0005e40008000808 */
.L_x_1:
[----:B------:R-:W-:Y:S05]  /*0240*/  BSYNC B0 ;  /* 0x0000000000007941 */ /* 0x000fea0003800000 */
.L_x_0:
[----:B------:R-:W-:Y:S04]  /*0250*/  BSSY B0, `(.L_x_2) ;  /* 0x000000a000007945 */ /* 0x000fe80003800000 */
[----:B------:R-:W-:Y:S05]  /*0260*/  @P2 BRA `(.L_x_3) ;  /* 0x0000000000202947 */ /* 0x000fea0003800000 */
[----:B--2---:R-:W1:Y:S01]  /*0270*/  LDS R4, [UR8+0x34] ;  /* 0x00003408ff047984 */ /* 0x004e620008000800 */
[----:B------:R-:W-:Y:S02]  /*0280*/  IMAD.MOV.U32 R5, RZ, RZ, 0x3f000000 ;  /* 0x3f000000ff057424 */ /* 0x000fe400078e00ff */
[----:B------:R-:W-:Y:S01]  /*0290*/  @!P2 IMAD.MOV.U32 R6, RZ, RZ, 0x7f ;  /* 0x0000007fff06a424 */ /* 0x000fe200078e00ff */
[----:B------:R-:W2:Y:S02]  /*02a0*/  @!P2 LDS R7, [UR8+0x38] ;  /* 0x00003808ff07a984 */ /* 0x000ea40008000800 */
[----:B-1----:R-:W-:Y:S02]  /*02b0*/  LOP3.LUT R4, R4, 0xff000000, R5, 0xb8, !PT ;  /* 0xff00000004047812 */ /* 0x002fe400078eb805 */
[----:B--2---:R-:W-:-:S03]  /*02c0*/  @!P2 LOP3.LUT R5, R7, 0xff, R6, 0xb8, !PT ;  /* 0x000000ff0705a812 */ /* 0x004fc600078eb806 */
[----:B------:R1:W-:Y:S04]  /*02d0*/  STS [UR8+0x34], R4 ;  /* 0x00003404ff007988 */ /* 0x0003e80008000808 */
[----:B------:R1:W-:Y:S02]  /*02e0*/  @!P2 STS [UR8+0x38], R5 ;  /* 0x00003805ff00a988 */ /* 0x0003e40008000808 */
.L_x_3:
[----:B------:R-:W-:Y:S05]  /*02f0*/  BSYNC B0 ;  /* 0x0000000000007941 */ /* 0x000fea0003800000 */
.L_x_2:
[----:B------:R-:W-:Y:S04]  /*0300*/  BSSY B0, `(.L_x_4) ;  /* 0x000000e000007945 */ /* 0x000fe80003800000 */
[----:B------:R-:W-:Y:S05]  /*0310*/  @P2 BRA `(.L_x_5) ;  /* 0x0000000000302947 */ /* 0x000fea0003800000 */
[----:B-1----:R-:W1:Y:S01]  /*0320*/  LDS R5, [UR8+0x34] ;  /* 0x00003408ff057984 */ /* 0x002e620008000800 */
[----:B--2---:R-:W2:Y:S03]  /*0330*/  LDC.64 R6, c[0x0][0x238] ;  /* 0x00008e00ff067b82 */ /* 0x004ea60000000a00 */
[----:B------:R-:W3:Y:S01]  /*0340*/  LDS R4, [UR8+0x1c] ;  /* 0x00001c08ff047984 */ /* 0x000ee20008000800 */
[C---:B--2---:R-:W-:Y:S01]  /*0350*/  SHF.L.U64.HI R7, R6.reuse, 0x1, R7 ;  /* 0x0000000106077819 */ /* 0x044fe20000010207 */
[----:B------:R-:W-:-:S03]  /*0360*/  IMAD.SHL.U32 R6, R6, 0x2, RZ ;  /* 0x0000000206067824 */ /* 0x000fc600078e00ff */
[--C-:B------:R-:W-:Y:S02]  /*0370*/  SHF.R.U32.HI R9, RZ, 0x4, R7.reuse ;  /* 0x00000004ff097819 */ /* 0x100fe40000011607 */
[----:B------:R-:W-:-:S05]  /*0380*/  SHF.R.U64 R6, R6, 0x4, R7 ;  /* 0x0000000406067819 */ /* 0x000fca0000001207 */
[----:B------:R4:W-:Y:S01]  /*0390*/  STS [UR8+0xc], R6 ;  /* 0x00000c06ff007988 */ /* 0x0009e20008000808 */
[----:B-1----:R-:W-:Y:S02]  /*03a0*/  LOP3.LUT R5, R5, 0x7, RZ, 0xb8, !PT ;  /* 0x0000000705057812 */ /* 0x002fe400078eb8ff */
[----:B---3--:R-:W-:-:S03]  /*03b0*/  LOP3.LUT R4, R4, 0xf, R9, 0xb8, !PT ;  /* 0x0000000f04047812 */ /* 0x008fc600078eb809 */
[----:B------:R4:W-:Y:S04]  /*03c0*/  STS [UR8+0x34], R5 ;  /* 0x00003405ff007988 */ /* 0x0009e80008000808 */
[----:B------:R4:W-:Y:S02]  /*03d0*/  STS [UR8+0x1c], R4 ;  /* 0x00001c04ff007988 */ /* 0x0009e40008000808 */
.L_x_5:
[----:B------:R-:W-:Y:S05]  /*03e0*/  BSYNC B0 ;  /* 0x0000000000007941 */ /* 0x000fea0003800000 */
.L_x_4:
[----:B------:R-:W-:Y:S04]  /*03f0*/  BSSY B1, `(.L_x_6) ;  /* 0x000001b000017945 */ /* 0x000fe80003800000 */
[----:B------:R-:W-:Y:S01]  /*0400*/  BSSY B0, `(.L_x_7) ;  /* 0x0000016000007945 */ /* 0x000fe20003800000 */
[----:B-12-4-:R-:W-:-:S03]  /*0410*/  IMAD.MOV.U32 R4, RZ, RZ, RZ ;  /* 0x000000ffff047224 */ /* 0x016fc600078e00ff */
[----:B------:R-:W-:Y:S05]  /*0420*/  @P2 BRA `(.L_x_8) ;  /* 0x0000000000202947 */ /* 0x000fea0003800000 */
[----:B------:R-:W1:Y:S02]  /*0430*/  LDS R5, [UR8+0x34] ;  /* 0x00003408ff057984 */ /* 0x000e640008000800 */
[----:B-1----:R-:W-:-:S05]  /*0440*/  LOP3.LUT R5, R5, 0x38, RZ, 0xb8, !PT ;  /* 0x0000003805057812 */ /* 0x002fca00078eb8ff */
[----:B------:R1:W-:Y:S01]  /*0450*/  STS [UR8+0x34], R5 ;  /* 0x00003405ff007988 */ /* 0x0003e20008000808 */
[----:B------:R-:W-:Y:S05]  /*0460*/  @P2 BRA `(.L_x_9) ;  /* 0x0000000000202947 */ /* 0x000fea0003800000 */
[----:B-1----:R-:W1:Y:S01]  /*0470*/  LDS R5, [UR8+0x8] ;  /* 0x00000808ff057984 */ /* 0x002e620008000800 */
[----:B------:R-:W-:-:S05]  /*0480*/  IMAD.MOV.U32 R6, RZ, RZ, 0x780 ;  /* 0x00000780ff067424 */ /* 0x000fca00078e00ff */
[----:B-1----:R-:W-:-:S05]  /*0490*/  LOP3.LUT R5, R5, 0x500, R6, 0xd8, !PT ;  /* 0x0000050005057812 */ /* 0x002fca00078ed806 */
[----:B------:R1:W-:Y:S02]  /*04a0*/  STS [UR8+0x8], R5 ;  /* 0x00000805ff007988 */ /* 0x0003e40008000808 */
.L_x_8:
[----:B------:R-:W-:Y:S05]  /*04b0*/  @P2 BRA `(.L_x_10) ;  /* 0x0000000000282947 */ /* 0x000fea0003800000 */
[----:B-1----:R-:W1:Y:S02]  /*04c0*/  LDS R5, [UR8+0x8] ;  /* 0x00000808ff057984 */ /* 0x002e640008000800 */
[----:B-1----:R-:W-:-:S05]  /*04d0*/  LOP3.LUT R5, R5, 0x1800, RZ, 0xb8, !PT ;  /* 0x0000180005057812 */ /* 0x002fca00078eb8ff */
[----:B------:R2:W-:Y:S02]  /*04e0*/  STS [UR8+0x8], R5 ;  /* 0x00000805ff007988 */ /* 0x0005e40008000808 */
.L_x_9:
[----:B------:R-:W-:Y:S05]  /*04f0*/  @P2 BREAK B0 ;  /* 0x0000000000002942 */ /* 0x000fea0003800000 */
[----:B------:R-:W-:Y:S05]  /*0500*/  @P2 BRA `(.L_x_11) ;  /* 0x0000000000242947 */ /* 0x000fea0003800000 */
[----:B------:R-:W3:Y:S01]  /*0510*/  LDS R6, [UR8+0x8] ;  /* 0x00000808ff067984 */ /* 0x000ee20008000800 */
[----:B-12---:R-:W-:-:S05]  /*0520*/  IMAD.MOV.U32 R5, RZ, RZ, 0x6000 ;  /* 0x00006000ff057424 */ /* 0x006fca00078e00ff */
[----:B---3--:R-:W-:-:S04]  /*0530*/  LOP3.LUT R5, R6, 0x6000, R5, 0xd8, !PT ;  /* 0x0000600006057812 */ /* 0x008fc800078ed805 */
[----:B------:R-:W-:-:S05]  /*0540*/  LOP3.LUT R5, R5, 0x400000, RZ, 0xb8, !PT ;  /* 0x0040000005057812 */ /* 0x000fca00078eb8ff */
[----:B------:R2:W-:Y:S02]  /*0550*/  STS [UR8+0x8], R5 ;  /* 0x00000805ff007988 */ /* 0x0005e40008000808 */
.L_x_10:
[----:B------:R-:W-:Y:S05]  /*0560*/  BSYNC B0 ;  /* 0x0000000000007941 */ /* 0x000fea0003800000 */
.L_x_7:
[----:B-12---:R-:W1:Y:S02]  /*0570*/  @!P2 LDS R5, [UR8+0x8] ;  /* 0x00000808ff05a984 */ /* 0x006e640008000800 */
[----:B-1----:R-:W-:-:S05]  /*0580*/  @!P2 LOP3.LUT R5, R5, 0x8000, RZ, 0xb8, !PT ;  /* 0x000080000505a812 */ /* 0x002fca00078eb8ff */
[----:B------:R3:W-:Y:S02]  /*0590*/  @!P2 STS [UR8+0x8], R5 ;  /* 0x00000805ff00a988 */ /* 0x0007e40008000808 */
.L_x_11:
[----:B------:R-:W-:Y:S05]  /*05a0*/  BSYNC B1 ;  /* 0x0000000000017941 */ /* 0x000fea0003800000 */
.L_x_6:
[----:B------:R-:W-:Y:S05]  /*05b0*/  WARPSYNC.ALL ;  /* 0x0000000000007948 */ /* 0x000fea0003800000 */
[----:B------:R-:W-:Y:S05]  /*05c0*/  @P0 BRA `(.L_x_12) ;  /* 0x0000000000280947 */ /* 0x000fea0003800000 */
[----:B-123--:R-:W1:Y:S01]  /*05d0*/  S2R R5, SR_LANEID ;  /* 0x0000000000057919 */ /* 0x00ee620000000000 */
[----:B------:R-:W-:Y:S05]  /*05e0*/  WARPSYNC.ALL ;  /* 0x0000000000007948 */ /* 0x000fea0003800000 */
[----:B-1----:R-:W-:-:S05]  /*05f0*/  IMAD.SHL.U32 R5, R5, 0x4, RZ ;  /* 0x0000000405057824 */ /* 0x002fca00078e00ff */
[----:B------:R-:W1:Y:S01]  /*0600*/  LDS R9, [R5+UR8] ;  /* 0x0000000805097984 */ /* 0x000e620008000800 */
[----:B------:R-:W-:-:S05]  /*0610*/  IADD3 R6, P1, R5, UR16, RZ ;  /* 0x0000001005067c10 */ /* 0x000fca000ff3e0ff */
[----:B------:R-:W-:-:S05]  /*0620*/  IMAD.X R7, RZ, RZ, UR17, P1 ;  /* 0x00000011ff077e24 */ /* 0x000fca00088e06ff */
[----:B-1----:R4:W5:Y:S01]  /*0630*/  ATOMG.E.EXCH.STRONG.GPU PT, RZ, [R6], R9 ;  /* 0x0000000906ff73a8 */ /* 0x00296200041ee100 */
[----:B------:R-:W-:-:S04]  /*0640*/  DEPBAR {5,4,3,2,1,0} ;  /* 0x0000003f0000791a */ /* 0x000fc80000000000 */
[----:B------:R4:W-:Y:S01]  /*0650*/  UTMACCTL.IV [UR16] ;  /* 0x00000000100079b9 */ /* 0x0009e20008000000 */
[----:B------:R-:W-:Y:S01]  /*0660*/  NOP ;  /* 0x0000000000007918 */ /* 0x000fe20000000000 */
.L_x_12:
[----:B------:R-:W-:Y:S05]  /*0670*/  @P0 BRA `(.L_x_13) ;  /* 0x00000000000c0947 */ /* 0x000fea0003800000 */
[----:B------:R0:W-:Y:S01]  /*0680*/  UTMACMDFLUSH ;  /* 0x00000000000079b7 */ /* 0x0001e20000000000 */
[----:B------:R-:W-:Y:S05]  /*0690*/  @P0 BRA `(.L_x_13) ;  /* 0x0000000000040947 */ /* 0x000fea0003800000 */
[----:B------:R-:W-:-:S04]  /*06a0*/  DEPBAR.LE SB0, 0x0 ;  /* 0x000080000000791a */ /* 0x000fc80000000000 */
.L_x_13:
[----:B------:R-:W-:Y:S05]  /*06b0*/  WARPSYNC.ALL ;  /* 0x0000000000007948 */ /* 0x000fea0003800000 */
[----:B-----5:R-:W-:Y:S06]  /*06c0*/  BAR.SYNC.DEFER_BLOCKING 0x0 ;  /* 0x0000000000007b1d */ /* 0x020fec0000010000 */
[----:B------:R-:W-:Y:S02]  /*06d0*/  BSSY B1, `(.L_x_14) ;  /* 0x000000b000017945 */ /* 0x000fe40003800000 */
[----:B------:R-:W-:Y:S06]  /*06e0*/  BAR.SYNC.DEFER_BLOCKING 0x0 ;  /* 0x0000000000007b1d */ /* 0x000fec0000010000 */
[----:B------:R5:W-:Y:S01]  /*06f0*/  @!P0 STS [R12], RZ ;  /* 0x000000ff0c008388 */ /* 0x000be20000000800 */
[----:B------:R-:W-:Y:S01]  /*0700*/  NOP ;  /* 0x0000000000007918 */ /* 0x000fe20000000000 */
[----:B------:R-:W-:Y:S05]  /*0710*/  @P2 BRA `(.L_x_15) ;  /* 0x0000000000182947 */ /* 0x000fea0003800000 */
[----:B-123--:R-:W1:Y:S01]  /*0720*/  LDS R5, [UR8+0x8] ;  /* 0x00000808ff057984 */ /* 0x00ee620008000800 */
[----:B------:R-:W2:Y:S01]  /*0730*/  LDC.64 R14, c[0x0][0x218] ;  /* 0x00008600ff0e7b82 */ /* 0x000ea20000000a00 */
[----:B----4-:R-:W-:Y:S02]  /*0740*/  IMAD.MOV.U32 R6, RZ, RZ, 0x70 ;  /* 0x00000070ff067424 */ /* 0x010fe400078e00ff */
[----:B--2---:R2:W-:Y:S03]  /*0750*/  STS.64 [UR8], R14 ;  /* 0x0000000eff007988 */ /* 0x0045e60008000a08 */
[----:B-1----:R-:W-:-:S05]  /*0760*/  LOP3.LUT R5, R5, 0x10, R6, 0xd8, !PT ;  /* 0x0000001005057812 */ /* 0x002fca00078ed806 */
[----:B------:R2:W-:Y:S02]  /*0770*/  STS [UR8+0x8], R5 ;  /* 0x00000805ff007988 */ /* 0x0005e40008000808 */
.L_x_15:
[----:B----4-:R-:W-:Y:S05]  /*0780*/  BSYNC B1 ;  /* 0x0000000000017941 */ /* 0x010fea0003800000 */
.L_x_14:
[----:B------:R-:W-:Y:S04]  /*0790*/  BSSY B2, `(.L_x_16) ;  /* 0x000000f000027945 */ /* 0x000fe80003800000 */
[----:B------:R-:W-:Y:S04]  /*07a0*/  BSSY B1, `(.L_x_17) ;  /* 0x000000c000017945 */ /* 0x000fe80003800000 */
[----:B------:R-:W-:Y:S05]  /*07b0*/  @P2 BRA `(.L_x_18) ;  /* 0x0000000000282947 */ /* 0x000fea0003800000 */
[----:B-123--:R-:W1:Y:S01]  /*07c0*/  LDS R5, [UR8+0x34] ;  /* 0x00003408ff057984 */ /* 0x00ee620008000800 */
[----:B------:R-:W-:Y:S01]  /*07d0*/  IMAD.MOV.U32 R6, RZ, RZ, 0x3f000000 ;  /* 0x3f000000ff067424 */ /* 0x000fe200078e00ff */
[----:B------:R-:W-:Y:S05]  /*07e0*/  @P2 BREAK B1 ;  /* 0x0000000000012942 */ /* 0x000fea0003800000 */
[----:B-1----:R-:W-:-:S05]  /*07f0*/  LOP3.LUT R5, R5, 0xff000000, R6, 0xb8, !PT ;  /* 0xff00000005057812 */ /* 0x002fca00078eb806 */
[----:B------:R1:W-:Y:S01]  /*0800*/  STS [UR8+0x34], R5 ;  /* 0x00003405ff007988 */ /* 0x0003e20008000808 */
[----:B------:R-:W-:Y:S05]  /*0810*/  @P2 BRA `(.L_x_19) ;  /* 0x0000000000182947 */ /* 0x000fea0003800000 */
[----:B------:R-:W2:Y:S01]  /*0820*/  LDS R6, [UR8+0x38] ;  /* 0x00003808ff067984 */ /* 0x000ea20008000800 */
[----:B-1----:R-:W-:-:S05]  /*0830*/  IMAD.MOV.U32 R5, RZ, RZ, 0x3f ;  /* 0x0000003fff057424 */ /* 0x002fca00078e00ff */
[----:B--2---:R-:W-:-:S05]  /*0840*/  LOP3.LUT R5, R6, 0xff, R5, 0xb8, !PT ;  /* 0x000000ff06057812 */ /* 0x004fca00078eb805 */
[----:B------:R4:W-:Y:S02]  /*0850*/  STS [UR8+0x38], R5 ;  /* 0x00003805ff007988 */ /* 0x0009e40008000808 */
.L_x_18:
[----:B------:R-:W-:Y:S05]  /*0860*/  BSYNC B1 ;  /* 0x0000000000017941 */ /* 0x000fea0003800000 */
.L_x_17:
[----:B------:R1:W-:Y:S02]  /*0870*/  @!P2 STS [UR8+0x20], R8 ;  /* 0x00002008ff00a988 */ /* 0x0003e40008000808 */
.L_x_19:
[----:B------:R-:W-:Y:S05]  /*0880*/  BSYNC B2 ;  /* 0x0000000000027941 */ /* 0x000fea0003800000 */
.L_x_16:
[----:B------:R-:W-:Y:S05]  /*0890*/  WARPSYNC.ALL ;  /* 0x0000000000007948 */ /* 0x000fea0003800000 */
[----:B-1234-:R-:W1:Y:S01]  /*08a0*/  LDC R5, c[0x0][0x22c] ;  /* 0x00008b00ff057b82 */ /* 0x01ee620000000800 */
[----:B------:R-:W-:Y:S01]  /*08b0*/  BSSY B2, `(.L_x_20) ;  /* 0x0000010000027945 */ /* 0x000fe20003800000 */
[----:B-1----:R-:W-:-:S05]  /*08c0*/  VIADD R5, R5, 0xffffffff ;  /* 0xffffffff05057836 */ /* 0x002fca0000000000 */
[----:B------:R1:W-:Y:S01]  /*08d0*/  @!P2 STS [UR8+0x24], R5 ;  /* 0x00002405ff00a988 */ /* 0x0003e20008000808 */
[----:B------:R-:W-:Y:S05]  /*08e0*/  @P2 BRA `(.L_x_21) ;  /* 0x0000000000302947 */ /* 0x000fea0003800000 */
[----:B------:R-:W2:Y:S01]  /*08f0*/  LDS R7, [UR8+0x34] ;  /* 0x00003408ff077984 */ /* 0x000ea20008000800 */
[----:B------:R-:W3:Y:S03]  /*0900*/  LDC.64 R8, c[0x0][0x240] ;  /* 0x00009000ff087b82 */ /* 0x000ee60000000a00 */
[----:B------:R-:W4:Y:S01]  /*0910*/  LDS R6, [UR8+0x1c] ;  /* 0x00001c08ff067984 */ /* 0x000f220008000800 */
[C---:B---3--:R-:W-:Y:S01]  /*0920*/  SHF.L.U64.HI R9, R8.reuse, 0x1, R9 ;  /* 0x0000000108097819 */ /* 0x048fe20000010209 */
[----:B------:R-:W-:-:S03]  /*0930*/  IMAD.SHL.U32 R8, R8, 0x2, RZ ;  /* 0x0000000208087824 */ /* 0x000fc600078e00ff */
[--C-:B------:R-:W-:Y:S02]  /*0940*/  SHF.R.U32.HI R11, RZ, 0x4, R9.reuse ;  /* 0x00000004ff0b7819 */ /* 0x100fe40000011609 */
[----:B------:R-:W-:-:S05]  /*0950*/  SHF.R.U64 R8, R8, 0x4, R9 ;  /* 0x0000000408087819 */ /* 0x000fca0000001209 */
[----:B------:R3:W-:Y:S01]  /*0960*/  STS [UR8+0xc], R8 ;  /* 0x00000c08ff007988 */ /* 0x0007e20008000808 */
[----:B--2---:R-:W-:Y:S02]  /*0970*/  LOP3.LUT R7, R7, 0x7, RZ, 0xb8, !PT ;  /* 0x0000000707077812 */ /* 0x004fe400078eb8ff */
[----:B----4-:R-:W-:-:S03]  /*0980*/  LOP3.LUT R6, R6, 0xf, R11, 0xb8, !PT ;  /* 0x0000000f06067812 */ /* 0x010fc600078eb80b */
[----:B------:R3:W-:Y:S04]  /*0990*/  STS [UR8+0x34], R7 ;  /* 0x00003407ff007988 */ /* 0x0007e80008000808 */
[----:B------:R3:W-:Y:S02]  /*09a0*/  STS [UR8+0x1c], R6 ;  /* 0x00001c06ff007988 */ /* 0x0007e40008000808 */
.L_x_21:
[----:B------:R-:W-:Y:S05]  /*09b0*/  BSYNC B2 ;  /* 0x0000000000027941 */ /* 0x000fea0003800000 */
.L_x_20:
[----:B------:R-:W-:Y:S04]  /*09c0*/  BSSY B3, `(.L_x_22) ;  /* 0x000001a000037945 */ /* 0x000fe80003800000 */
[----:B------:R-:W-:Y:S04]  /*09d0*/  BSSY B2, `(.L_x_23) ;  /* 0x0000015000027945 */ /* 0x000fe80003800000 */
[----:B------:R-:W-:Y:S05]  /*09e0*/  @P2 BRA `(.L_x_24) ;  /* 0x0000000000202947 */ /* 0x000fea0003800000 */
[----:B---3--:R-:W2:Y:S02]  /*09f0*/  LDS R6, [UR8+0x34] ;  /* 0x00003408ff067984 */ /* 0x008ea40008000800 */
[----:B--2---:R-:W-:-:S05]  /*0a00*/  LOP3.LUT R6, R6, 0x38, RZ, 0xb8, !PT ;  /* 0x0000003806067812 */ /* 0x004fca00078eb8ff */
[----:B------:R2:W-:Y:S01]  /*0a10*/  STS [UR8+0x34], R6 ;  /* 0x00003406ff007988 */ /* 0x0005e20008000808 */
[----:B------:R-:W-:Y:S05]  /*0a20*/  @P2 BRA `(.L_x_25) ;  /* 0x0000000000202947 */ /* 0x000fea0003800000 */
[----:B--2---:R-:W2:Y:S01]  /*0a30*/  LDS R6, [UR8+0x8] ;  /* 0x00000808ff067984 */ /* 0x004ea20008000800 */
[----:B------:R-:W-:-:S05]  /*0a40*/  IMAD.MOV.U32 R7, RZ, RZ, 0x780 ;  /* 0x00000780ff077424 */ /* 0x000fca00078e00ff */
[----:B--2---:R-:W-:-:S05]  /*0a50*/  LOP3.LUT R6, R6, 0x500, R7, 0xd8, !PT ;  /* 0x0000050006067812 */ /* 0x004fca00078ed807 */
[----:B------:R2:W-:Y:S02]  /*0a60*/  STS [UR8+0x8], R6 ;  /* 0x00000806ff007988 */ /* 0x0005e40008000808 */
.L_x_24:
[----:B------:R-:W-:Y:S05]  /*0a70*/  @P2 BRA `(.L_x_26) ;  /* 0x0000000000282947 */ /* 0x000fea0003800000 */
[----:B--23--:R-:W2:Y:S02]  /*0a80*/  LDS R6, [UR8+0x8] ;  /* 0x00000808ff067984 */ /* 0x00cea40008000800 */
[----:B--2---:R-:W-:-:S05]  /*0a90*/  LOP3.LUT R6, R6, 0x1800, RZ, 0xb8, !PT ;  /* 0x0000180006067812 */ /* 0x004fca00078eb8ff */
[----:B------:R3:W-:Y:S02]  /*0aa0*/  STS [UR8+0x8], R6 ;  /* 0x00000806ff007988 */ /* 0x0007e40008000808 */
.L_x_25:
[----:B------:R-:W-:Y:S05]  /*0ab0*/  @P2 BREAK B2 ;  /* 0x0000000000022942 */ /* 0x000fea0003800000 */
[----:B------:R-:W-:Y:S05]  /*0ac0*/  @P2 BRA `(.L_x_27) ;  /* 0x0000000000242947 */ /* 0x000fea0003800000 */
[----:B--23--:R-:W2:Y:S01]  /*0ad0*/  LDS R6, [UR8+0x8] ;  /* 0x00000808ff067984 */ /* 0x00cea20008000800 */
[----:B------:R-:W-:-:S05]  /*0ae0*/  IMAD.MOV.U32 R7, RZ, RZ, 0x6000 ;  /* 0x00006000ff077424 */ /* 0x000fca00078e00ff */
[----:B--2---:R-:W-:-:S04]  /*0af0*/  LOP3.LUT R6, R6, 0x6000, R7, 0xd8, !PT ;  /* 0x0000600006067812 */ /* 0x004fc800078ed807 */
[----:B------:R-:W-:-:S05]  /*0b00*/  LOP3.LUT R6, R6, 0x400000, RZ, 0xb8, !PT ;  /* 0x0040000006067812 */ /* 0x000fca00078eb8ff */
[----:B------:R4:W-:Y:S02]  /*0b10*/  STS [UR8+0x8], R6 ;  /* 0x00000806ff007988 */ /* 0x0009e40008000808 */
.L_x_26:
[----:B------:R-:W-:Y:S05]  /*0b20*/  BSYNC B2 ;  /* 0x0000000000027941 */ /* 0x000fea0003800000 */
.L_x_23:
[----:B--234-:R-:W2:Y:S02]  /*0b30*/  @!P2 LDS R6, [UR8+0x8] ;  /* 0x00000808ff06a984 */ /* 0x01cea40008000800 */
[----:B--2---:R-:W-:-:S05]  /*0b40*/  @!P2 LOP3.LUT R6, R6, 0x8000, RZ, 0xb8, !PT ;  /* 0x000080000606a812 */ /* 0x004fca00078eb8ff */
[----:B------:R4:W-:Y:S02]  /*0b50*/  @!P2 STS [UR8+0x8], R6 ;  /* 0x00000806ff00a988 */ /* 0x0009e40008000808 */
.L_x_27:
[----:B------:R-:W-:Y:S05]  /*0b60*/  BSYNC B3 ;  /* 0x0000000000037941 */ /* 0x000fea0003800000 */
.L_x_22:
[----:B------:R-:W-:Y:S05]  /*0b70*/  WARPSYNC.ALL ;  /* 0x0000000000007948 */ /* 0x000fea0003800000 */
[----:B------:R-:W-:-:S04]  /*0b80*/  UIADD3 UR19, UR4, 0x80, URZ ;  /* 0x0000008004137890 */ /* 0x000fc8000fffe03f */
[----:B------:R-:W-:-:S04]  /*0b90*/  UIADD3 UR18, UP0, UR19, UR48, URZ ;  /* 0x0000003013127290 */ /* 0x000fc8000ff1e03f */
[----:B------:R-:W-:Y:S01]  /*0ba0*/  ULEA.HI.X.SX32 UR19, UR19, UR49, 0x1, UP0 ;  /* 0x0000003113137291 */ /* 0x000fe200080f0e3f */
[----:B------:R-:W-:Y:S11]  /*0bb0*/  @P0 BRA `(.L_x_28) ;  /* 0x0000000000280947 */ /* 0x000ff60003800000 */
[----:B--234-:R-:W2:Y:S01]  /*0bc0*/  S2R R6, SR_LANEID ;  /* 0x0000000000067919 */ /* 0x01cea20000000000 */
[----:B------:R-:W-:Y:S05]  /*0bd0*/  WARPSYNC.ALL ;  /* 0x0000000000007948 */ /* 0x000fea0003800000 */
[----:B--2---:R-:W-:-:S05]  /*0be0*/  IMAD.SHL.U32 R8, R6, 0x4, RZ ;  /* 0x0000000406087824 */ /* 0x004fca00078e00ff */
[----:B------:R-:W2:Y:S01]  /*0bf0*/  LDS R9, [R8+UR8] ;  /* 0x0000000808097984 */ /* 0x000ea20008000800 */
[----:B------:R-:W-:-:S05]  /*0c00*/  IADD3 R6, P1, R8, UR18, RZ ;  /* 0x0000001208067c10 */ /* 0x000fca000ff3e0ff */
[----:B------:R-:W-:-:S05]  /*0c10*/  IMAD.X R7, RZ, RZ, UR19, P1 ;  /* 0x00000013ff077e24 */ /* 0x000fca00088e06ff */
[----:B--2---:R2:W3:Y:S01]  /*0c20*/  ATOMG.E.EXCH.STRONG.GPU PT, RZ, [R6], R9 ;  /* 0x0000000906ff73a8 */ /* 0x0044e200041ee100 */
[----:B------:R-:W-:-:S04]  /*0c30*/  DEPBAR {5,4,3,2,1,0} ;  /* 0x0000003f0000791a */ /* 0x000fc80000000000 */
[----:B------:R2:W-:Y:S01]  /*0c40*/  UTMACCTL.IV [UR18] ;  /* 0x00000000120079b9 */ /* 0x0005e20008000000 */
[----:B------:R-:W-:Y:S01]  /*0c50*/  NOP ;  /* 0x0000000000007918 */ /* 0x000fe20000000000 */
.L_x_28:
[----:B------:R-:W-:Y:S05]  /*0c60*/  @P0 BRA `(.L_x_29) ;  /* 0x00000000000c0947 */ /* 0x000fea0003800000 */
[----:B------:R0:W-:Y:S01]  /*0c70*/  UTMACMDFLUSH ;  /* 0x00000000000079b7 */ /* 0x0001e20000000000 */
[----:B------:R-:W-:Y:S05]  /*0c80*/  @P0 BRA `(.L_x_29) ;  /* 0x0000000000040947 */ /* 0x000fea0003800000 */
[----:B------:R-:W-:-:S04]  /*0c90*/  DEPBAR.LE SB0, 0x0 ;  /* 0x000080000000791a */ /* 0x000fc80000000000 */
.L_x_29:
[----:B------:R-:W-:Y:S05]  /*0ca0*/  WARPSYNC.ALL ;  /* 0x0000000000007948 */ /* 0x000fea0003800000 */
[----:B---3--:R-:W-:Y:S06]  /*0cb0*/  BAR.SYNC.DEFER_BLOCKING 0x0 ;  /* 0x0000000000007b1d */ /* 0x008fec0000010000 */
[----:B------:R-:W-:Y:S02]  /*0cc0*/  BSSY B3, `(.L_x_30) ;  /* 0x000000b000037945 */ /* 0x000fe40003800000 */
[----:B------:R-:W-:Y:S06]  /*0cd0*/  BAR.SYNC.DEFER_BLOCKING 0x0 ;  /* 0x0000000000007b1d */ /* 0x000fec0000010000 */
[----:B------:R3:W-:Y:S01]  /*0ce0*/  @!P0 STS [R12], RZ ;  /* 0x000000ff0c008388 */ /* 0x0007e20000000800 */
[----:B------:R-:W-:Y:S01]  /*0cf0*/  NOP ;  /* 0x0000000000007918 */ /* 0x000fe20000000000 */
[----:B------:R-:W-:Y:S05]  /*0d00*/  @P2 BRA `(.L_x_31) ;  /* 0x0000000000182947 */ /* 0x000fea0003800000 */
[----:B--2-4-:R-:W2:Y:S01]  /*0d10*/  LDS R6, [UR8+0x8] ;  /* 0x00000808ff067984 */ /* 0x014ea20008000800 */
[----:B------:R-:W4:Y:S01]  /*0d20*/  LDC.64 R8, c[0x0][0x220] ;  /* 0x00008800ff087b82 */ /* 0x000f220000000a00 */
[----:B------:R-:W-:Y:S02]  /*0d30*/  IMAD.MOV.U32 R7, RZ, RZ, 0x70 ;  /* 0x00000070ff077424 */ /* 0x000fe400078e00ff */
[----:B----4-:R4:W-:Y:S03]  /*0d40*/  STS.64 [UR8], R8 ;  /* 0x00000008ff007988 */ /* 0x0109e60008000a08 */
[----:B--2---:R-:W-:-:S05]  /*0d50*/  LOP3.LUT R6, R6, 0x10, R7, 0xd8, !PT ;  /* 0x0000001006067812 */ /* 0x004fca00078ed807 */
[----:B------:R4:W-:Y:S02]  /*0d60*/  STS [UR8+0x8], R6 ;  /* 0x00000806ff007988 */ /* 0x0009e40008000808 */
.L_x_31:
[----:B--2---:R-:W-:Y:S05]  /*0d70*/  BSYNC B3 ;  /* 0x0000000000037941 */ /* 0x004fea0003800000 */
.L_x_30:
[----:B------:R-:W-:Y:S04]  /*0d80*/  BSSY B4, `(.L_x_32) ;  /* 0x0000011000047945 */ /* 0x000fe80003800000 */
[----:B------:R-:W-:Y:S04]  /*0d90*/  BSSY B3, `(.L_x_33) ;  /* 0x000000e000037945 */ /* 0x000fe80003800000 */
[----:B------:R-:W-:Y:S05]  /*0da0*/  @P2 BRA `(.L_x_34) ;  /* 0x0000000000242947 */ /* 0x000fea0003800000 */
[----:B----4-:R-:W2:Y:S01]  /*0db0*/  LDS R6, [UR8+0x34] ;  /* 0x00003408ff067984 */ /* 0x010ea20008000800 */
[----:B------:R-:W-:-:S05]  /*0dc0*/  IMAD.MOV.U32 R7, RZ, RZ, 0x3f000000 ;  /* 0x3f000000ff077424 */ /* 0x000fca00078e00ff */
[----:B--2---:R-:W-:-:S05]  /*0dd0*/  LOP3.LUT R6, R6, 0xff000000, R7, 0xb8, !PT ;  /* 0xff00000006067812 */ /* 0x004fca00078eb807 */
[----:B------:R2:W-:Y:S01]  /*0de0*/  STS [UR8+0x34], R6 ;  /* 0x00003406ff007988 */ /* 0x0005e20008000808 */
[----:B------:R-:W-:Y:S05]  /*0df0*/  @P2 BRA `(.L_x_35) ;  /* 0x00000000001c2947 */ /* 0x000fea0003800000 */
[----:B--2---:R-:W2:Y:S01]  /*0e00*/  LDS R6, [UR8+0x38] ;  /* 0x00003808ff067984 */ /* 0x004ea20008000800 */
[----:B------:R-:W-:-:S05]  /*0e10*/  IMAD.MOV.U32 R7, RZ, RZ, 0x7f ;  /* 0x0000007fff077424 */ /* 0x000fca00078e00ff */
[----:B--2---:R-:W-:-:S05]  /*0e20*/  LOP3.LUT R6, R6, 0xff, R7, 0xb8, !PT ;  /* 0x000000ff06067812 */ /* 0x004fca00078eb807 */
[----:B------:R2:W-:Y:S02]  /*0e30*/  STS [UR8+0x38], R6 ;  /* 0x00003806ff007988 */ /* 0x0005e40008000808 */
.L_x_34:
[----:B------:R-:W-:Y:S05]  /*0e40*/  @P2 BREAK B3 ;  /* 0x0000000000032942 */ /* 0x000fea0003800000 */
[----:B------:R-:W-:Y:S05]  /*0e50*/  @P2 BRA `(.L_x_36) ;  /* 0x00000000000c2947 */ /* 0x000fea0003800000 */
[----:B------:R1:W-:Y:S02]  /*0e60*/  STS [UR8+0x20], R5 ;  /* 0x00002005ff007988 */ /* 0x0003e40008000808 */
.L_x_35:
[----:B------:R-:W-:Y:S05]  /*0e70*/  BSYNC B3 ;  /* 0x0000000000037941 */ /* 0x000fea0003800000 */
.L_x_33:
[----:B------:R1:W-:Y:S02]  /*0e80*/  @!P2 STS [UR8+0x24], R3 ;  /* 0x00002403ff00a988 */ /* 0x0003e40008000808 */
.L_x_36:
[----:B------:R-:W-:Y:S05]  /*0e90*/  BSYNC B4 ;  /* 0x0000000000047941 */ /* 0x000fea0003800000 */
.L_x_32:
[----:B------:R-:W-:Y:S05]  /*0ea0*/  WARPSYNC.ALL ;  /* 0x0000000000007948 */ /* 0x000fea0003800000 */
[----:B------:R-:W-:Y:S04]  /*0eb0*/  BSSY B4, `(.L_x_37) ;  /* 0x000000e000047945 */ /* 0x000fe80003800000 */
[----:B------:R-:W-:Y:S05]  /*0ec0*/  @P2 BRA `(.L_x_38) ;  /* 0x0000000000302947 */ /* 0x000fea0003800000 */
[----:B-1----:R-:W1:Y:S01]  /*0ed0*/  LDS R5, [UR8+0x34] ;  /* 0x00003408ff057984 */ /* 0x002e620008000800 */
[----:B--2-4-:R-:W2:Y:S03]  /*0ee0*/  LDC.64 R6, c[0x0][0x248] ;  /* 0x00009200ff067b82 */ /* 0x014ea60000000a00 */
[----:B------:R-:W4:Y:S01]  /*0ef0*/  LDS R3, [UR8+0x1c] ;  /* 0x00001c08ff037984 */ /* 0x000f220008000800 */
[C---:B--2---:R-:W-:Y:S01]  /*0f00*/  SHF.L.U64.HI R7, R6.reuse, 0x1, R7 ;  /* 0x0000000106077819 */ /* 0x044fe20000010207 */
[----:B------:R-:W-:-:S03]  /*0f10*/  IMAD.SHL.U32 R6, R6, 0x2, RZ ;  /* 0x0000000206067824 */ /* 0x000fc600078e00ff */
[--C-:B------:R-:W-:Y:S02]  /*0f20*/  SHF.R.U32.HI R8, RZ, 0x4, R7.reuse ;  /* 0x00000004ff087819 */ /* 0x100fe40000011607 */
[----:B------:R-:W-:-:S05]  /*0f30*/  SHF.R.U64 R6, R6, 0x4, R7 ;  /* 0x0000000406067819 */ /* 0x000fca0000001207 */
[----:B------:R2:W-:Y:S01]  /*0f40*/  STS [UR8+0xc], R6 ;  /* 0x00000c06ff007988 */ /* 0x0005e20008000808 */
[----:B-1----:R-:W-:Y:S02]  /*0f50*/  LOP3.LUT R5, R5, 0x7, RZ, 0xb8, !PT ;  /* 0x0000000705057812 */ /* 0x002fe400078eb8ff */
[----:B----4-:R-:W-:-:S03]  /*0f60*/  LOP3.LUT R3, R3, 0xf, R8, 0xb8, !PT ;  /* 0x0000000f03037812 */ /* 0x010fc600078eb808 */
[----:B------:R2:W-:Y:S04]  /*0f70*/  STS [UR8+0x34], R5 ;  /* 0x00003405ff007988 */ /* 0x0005e80008000808 */
[----:B------:R2:W-:Y:S02]  /*0f80*/  STS [UR8+0x1c], R3 ;  /* 0x00001c03ff007988 */ /* 0x0005e40008000808 */
.L_x_38:
[----:B------:R-:W-:Y:S05]  /*0f90*/  BSYNC B4 ;  /* 0x0000000000047941 */ /* 0x000fea0003800000 */
.L_x_37:
[----:B------:R-:W-:Y:S04]  /*0fa0*/  BSSY B4, `(.L_x_39) ;  /* 0x000001a000047945 */ /* 0x000fe80003800000 */
[----:B------:R-:W-:Y:S04]  /*0fb0*/  BSSY B5, `(.L_x_40) ;  /* 0x0000015000057945 */ /* 0x000fe80003800000 */
[----:B------:R-:W-:Y:S05]  /*0fc0*/  @P2 BRA `(.L_x_41) ;  /* 0x0000000000202947 */ /* 0x000fea0003800000 */
[----:B-12---:R-:W1:Y:S02]  /*0fd0*/  LDS R3, [UR8+0x34] ;  /* 0x00003408ff037984 */ /* 0x006e640008000800 */
[----:B-1----:R-:W-:-:S05]  /*0fe0*/  LOP3.LUT R3, R3, 0x38, RZ, 0xb8, !PT ;  /* 0x0000003803037812 */ /* 0x002fca00078eb8ff */
[----:B------:R1:W-:Y:S01]  /*0ff0*/  STS [UR8+0x34], R3 ;  /* 0x00003403ff007988 */ /* 0x0003e20008000808 */
[----:B------:R-:W-:Y:S05]  /*1000*/  @P2 BRA `(.L_x_42) ;  /* 0x0000000000202947 */ /* 0x000fea0003800000 */
[----:B-1----:R-:W1:Y:S01]  /*1010*/  LDS R3, [UR8+0x8] ;  /* 0x00000808ff037984 */ /* 0x002e620008000800 */
[----:B----4-:R-:W-:-:S05]  /*1020*/  IMAD.MOV.U32 R6, RZ, RZ, 0x780 ;  /* 0x00000780ff067424 */ /* 0x010fca00078e00ff */
[----:B-1----:R-:W-:-:S05]  /*1030*/  LOP3.LUT R3, R3, 0x500, R6, 0xd8, !PT ;  /* 0x0000050003037812 */ /* 0x002fca00078ed806 */
[----:B------:R1:W-:Y:S02]  /*1040*/  STS [UR8+0x8], R3 ;  /* 0x00000803ff007988 */ /* 0x0003e40008000808 */
.L_x_41:
[----:B------:R-:W-:Y:S05]  /*1050*/  @P2 BRA `(.L_x_43) ;  /* 0x0000000000282947 */ /* 0x000fea0003800000 */
[----:B-12---:R-:W1:Y:S02]  /*1060*/  LDS R3, [UR8+0x8] ;  /* 0x00000808ff037984 */ /* 0x006e640008000800 */
[----:B-1----:R-:W-:-:S05]  /*1070*/  LOP3.LUT R3, R3, 0x1800, RZ, 0xb8, !PT ;  /* 0x0000180003037812 */ /* 0x002fca00078eb8ff */
[----:B------:R2:W-:Y:S02]  /*1080*/  STS [UR8+0x8], R3 ;  /* 0x00000803ff007988 */ /* 0x0005e40008000808 */
.L_x_42:
[----:B------:R-:W-:Y:S05]  /*1090*/  @P2 BREAK B5 ;  /* 0x0000000000052942 */ /* 0x000fea0003800000 */
[----:B------:R-:W-:Y:S05]  /*10a0*/  @P2 BRA `(.L_x_44) ;  /* 0x0000000000242947 */ /* 0x000fea0003800000 */
[----:B-12---:R-:W1:Y:S01]  /*10b0*/  LDS R3, [UR8+0x8] ;  /* 0x00000808ff037984 */ /* 0x006e620008000800 */
[----:B----4-:R-:W-:-:S05]  /*10c0*/  IMAD.MOV.U32 R6, RZ, RZ, 0x6000 ;  /* 0x00006000ff067424 */ /* 0x010fca00078e00ff */
[----:B-1----:R-:W-:-:S04]  /*10d0*/  LOP3.LUT R3, R3, 0x6000, R6, 0xd8, !PT ;  /* 0x0000600003037812 */ /* 0x002fc800078ed806 */
[----:B------:R-:W-:-:S05]  /*10e0*/  LOP3.LUT R3, R3, 0x400000, RZ, 0xb8, !PT ;  /* 0x0040000003037812 */ /* 0x000fca00078eb8ff */
[----:B------:R1:W-:Y:S02]  /*10f0*/  STS [UR8+0x8], R3 ;  /* 0x00000803ff007988 */ /* 0x0003e40008000808 */
.L_x_43:
[----:B------:R-:W-:Y:S05]  /*1100*/  BSYNC B5 ;  /* 0x0000000000057941 */ /* 0x000fea0003800000 */
.L_x_40:
[----:B-12---:R-:W1:Y:S02]  /*1110*/  @!P2 LDS R3, [UR8+0x8] ;  /* 0x00000808ff03a984 */ /* 0x006e640008000800 */
[----:B-1----:R-:W-:-:S05]  /*1120*/  @!P2 LOP3.LUT R3, R3, 0x8000, RZ, 0xb8, !PT ;  /* 0x000080000303a812 */ /* 0x002fca00078eb8ff */
[----:B------:R1:W-:Y:S02]  /*1130*/  @!P2 STS [UR8+0x8], R3 ;  /* 0x00000803ff00a988 */ /* 0x0003e40008000808 */
.L_x_44:
[----:B------:R-:W-:Y:S05]  /*1140*/  BSYNC B4 ;  /* 0x0000000000047941 */ /* 0x000fea0003800000 */
.L_x_39:
[----:B------:R-:W-:Y:S05]  /*1150*/  WARPSYNC.ALL ;  /* 0x0000000000007948 */ /* 0x000fea0003800000 */
[----:B------:R-:W-:Y:S01]  /*1160*/  UIADD3 UR4, UR4, 0x100, URZ ;  /* 0x0000010004047890 */ /* 0x000fe2000fffe03f */
[----:B------:R-:W-:Y:S02]  /*1170*/  ISETP.GE.AND P1, PT, R10, 0x1, PT ;  /* 0x000000010a00780c */ /* 0x000fe40003f26270 */
[----:B------:R-:W-:Y:S02]  /*1180*/  CS2R R56, SRZ ;  /* 0x0000000000387805 */ /* 0x000fe4000001ff00 */
[----:B------:R-:W-:Y:S01]  /*1190*/  CS2R R58, SRZ ;  /* 0x00000000003a7805 */ /* 0x000fe2000001ff00 */
[----:B------:R-:W-:Y:S01]  /*11a0*/  UIADD3 UR48, UP0, UR4, UR48, URZ ;  /* 0x0000003004307290 */ /* 0x000fe2000ff1e03f */
[----:B------:R-:W-:-:S02]  /*11b0*/  CS2R R60, SRZ ;  /* 0x00000000003c7805 */ /* 0x000fc4000001ff00 */
[----:B------:R-:W-:Y:S02]  /*11c0*/  CS2R R62, SRZ ;  /* 0x00000000003e7805 */ /* 0x000fe4000001ff00 */
[----:B------:R-:W-:Y:S01]  /*11d0*/  CS2R R64, SRZ ;  /* 0x0000000000407805 */ /* 0x000fe2000001ff00 */
[----:B------:R-:W-:Y:S01]  /*11e0*/  ULEA.HI.X.SX32 UR49, UR4, UR49, 0x1, UP0 ;  /* 0x0000003104317291 */ /* 0x000fe200080f0e3f */
[----:B------:R-:W-:Y:S02]  /*11f0*/  CS2R R66, SRZ ;  /* 0x0000000000427805 */ /* 0x000fe4000001ff00 */
[----:B------:R-:W-:Y:S02]  /*1200*/  CS2R R68, SRZ ;  /* 0x0000000000447805 */ /* 0x000fe4000001ff00 */
[----:B------:R-:W-:Y:S02]  /*1210*/  CS2R R70, SRZ ;  /* 0x0000000000467805 */ /* 0x000fe4000001ff00 */
[----:B------:R-:W-:-:S02]  /*1220*/  CS2R R72, SRZ ;  /* 0x0000000000487805 */ /* 0x000fc4000001ff00 */
[----:B------:R-:W-:Y:S02]  /*1230*/  CS2R R74, SRZ ;  /* 0x00000000004a7805 */ /* 0x000fe4000001ff00 */
[----:B------:R-:W-:Y:S02]  /*1240*/  CS2R R76, SRZ ;  /* 0x00000000004c7805 */ /* 0x000fe4000001ff00 */
[----:B------:R-:W-:Y:S02]  /*1250*/  CS2R R78, SRZ ;  /* 0x00000000004e7805 */ /* 0x000fe4000001ff00 */
[----:B------:R-:W-:Y:S02]  /*1260*/  CS2R R80, SRZ ;  /* 0x0000000000507805 */ /* 0x000fe4000001ff00 */
[----:B------:R-:W-:Y:S02]  /*1270*/  CS2R R82, SRZ ;  /* 0x0000000000527805 */ /* 0x000fe4000001ff00 */
[----:B------:R-:W-:-:S02]  /*1280*/  CS2R R84, SRZ ;  /* 0x0000000000547805 */ /* 0x000fc4000001ff00 */
[----:B------:R-:W-:Y:S02]  /*1290*/  CS2R R86, SRZ ;  /* 0x0000000000567805 */ /* 0x000fe4000001ff00 */
[----:B------:R-:W-:Y:S02]  /*12a0*/  CS2R R24, SRZ ;  /* 0x0000000000187805 */ /* 0x000fe4000001ff00 */
[----:B------:R-:W-:Y:S01]  /*12b0*/  CS2R R26, SRZ ;  /* 0x00000000001a7805 */ /* 0x000fe2000001ff00 */
[----:B------:R-:W-:Y:S01]  /*12c0*/  IMAD.MOV.U32 R28, RZ, RZ, RZ ;  /* 0x000000ffff1c7224 */ /* 0x000fe200078e00ff */
[----:B------:R-:W-:Y:S06]  /*12d0*/  @P0 BRA `(.L_x_45) ;  /* 0x0000000000280947 */ /* 0x000fec0003800000 */
[----:B-12---:R-:W1:Y:S01]  /*12e0*/  S2R R3, SR_LANEID ;  /* 0x0000000000037919 */ /* 0x006e620000000000 */
[----:B------:R-:W-:Y:S05]  /*12f0*/  WARPSYNC.ALL ;  /* 0x0000000000007948 */ /* 0x000fea0003800000 */
[----:B-1----:R-:W-:-:S05]  /*1300*/  IMAD.SHL.U32 R5, R3, 0x4, RZ ;  /* 0x0000000403057824 */ /* 0x002fca00078e00ff */
[----:B------:R-:W1:Y:S01]  /*1310*/  LDS R3, [R5+UR8] ;  /* 0x0000000805037984 */ /* 0x000e620008000800 */
[----:B----4-:R-:W-:-:S05]  /*1320*/  IADD3 R6, P3, R5, UR48, RZ ;  /* 0x0000003005067c10 */ /* 0x010fca000ff7e0ff */
[----:B------:R-:W-:-:S05]  /*1330*/  IMAD.X R7, RZ, RZ, UR49, P3 ;  /* 0x00000031ff077e24 */ /* 0x000fca00098e06ff */
[----:B-1----:R1:W2:Y:S01]  /*1340*/  ATOMG.E.EXCH.STRONG.GPU PT, RZ, [R6], R3 ;  /* 0x0000000306ff73a8 */ /* 0x0022a200041ee100 */
[----:B------:R-:W-:-:S04]  /*1350*/  DEPBAR {5,4,3,2,1,0} ;  /* 0x0000003f0000791a */ /* 0x000fc80000000000 */
[----:B------:R1:W-:Y:S01]  /*1360*/  UTMACCTL.IV [UR48] ;  /* 0x00000000300079b9 */ /* 0x0003e20008000000 */
[----:B------:R-:W-:Y:S01]  /*1370*/  NOP ;  /* 0x0000000000007918 */ /* 0x000fe20000000000 */
.L_x_45:
[----:B------:R-:W-:Y:S05]  /*1380*/  @P0 BRA `(.L_x_46) ;  /* 0x00000000000c0947 */ /* 0x000fea0003800000 */
[----:B------:R0:W-:Y:S01]  /*1390*/  UTMACMDFLUSH ;  /* 0x00000000000079b7 */ /* 0x0001e20000000000 */
[----:B------:R-:W-:Y:S05]  /*13a0*/  @P0 BRA `(.L_x_46) ;  /* 0x0000000000040947 */ /* 0x000fea0003800000 */
[----:B------:R-:W-:-:S04]  /*13b0*/  DEPBAR.LE SB0, 0x0 ;  /* 0x000080000000791a */ /* 0x000fc80000000000 */
.L_x_46:
[----:B------:R-:W-:Y:S05]  /*13c0*/  WARPSYNC.ALL ;  /* 0x0000000000007948 */ /* 0x000fea0003800000 */
[----:B--2---:R-:W-:Y:S01]  /*13d0*/  BAR.SYNC.DEFER_BLOCKING 0x0 ;  /* 0x0000000000007b1d */ /* 0x004fe20000010000 */
[----:B------:R-:W-:Y:S01]  /*13e0*/  USHF.L.U32 UR11, UR51, 0x7, URZ ;  /* 0x00000007330b7899 */ /* 0x000fe2000800063f */
[----:B------:R-:W-:Y:S01]  /*13f0*/  IMAD.MOV.U32 R29, RZ, RZ, RZ ;  /* 0x000000ffff1d7224 */ /* 0x000fe200078e00ff */
[----:B------:R-:W-:Y:S01]  /*1400*/  USHF.L.U32 UR23, UR50, 0x6, URZ ;  /* 0x0000000632177899 */ /* 0x000fe2000800063f */
[----:B------:R-:W-:Y:S02]  /*1410*/  CS2R R30, SRZ ;  /* 0x00000000001e7805 */ /* 0x000fe4000001ff00 */
[----:B------:R-:W-:Y:S01]  /*1420*/  CS2R R32, SRZ ;  /* 0x0000000000207805 */ /* 0x000fe2000001ff00 */
[----:B------:R-:W-:Y:S01]  /*1430*/  VOTEU.ALL UP0, P2 ;  /* 0x00000000003f7886 */ /* 0x000fe20001000000 */
[----:B------:R-:W-:Y:S01]  /*1440*/  UMOV UR4, 0x1 ;  /* 0x0000000100047882 */ /* 0x000fe20000000000 */
[----:B------:R-:W-:-:S02]  /*1450*/  CS2R R34, SRZ ;  /* 0x0000000000227805 */ /* 0x000fc4000001ff00 */
[----:B------:R-:W-:Y:S02]  /*1460*/  CS2R R36, SRZ ;  /* 0x0000000000247805 */ /* 0x000fe4000001ff00 */
[----:B------:R-:W-:Y:S01]  /*1470*/  CS2R R38, SRZ ;  /* 0x0000000000267805 */ /* 0x000fe2000001ff00 */
[----:B------:R-:W-:-:S04]  /*1480*/  @!UP0 UIADD3 UR4, -UR4, 0x100000, URZ ;  /* 0x0010000004048890 */ /* 0x000fc8000fffe13f */
[----:B------:R-:W-:Y:S02]  /*1490*/  @!UP0 USHF.L.U32 UR5, UR4, 0xb, URZ ;  /* 0x0000000b04058899 */ /* 0x000fe4000800063f */
[----:B------:R-:W-:Y:S01]  /*14a0*/  @!UP0 USHF.L.U32 UR4, UR4, 0x1, URZ ;  /* 0x0000000104048899 */ /* 0x000fe2000800063f */
[----:B------:R-:W-:Y:S01]  /*14b0*/  CS2R R40, SRZ ;  /* 0x0000000000287805 */ /* 0x000fe2000001ff00 */
[----:B------:R-:W-:Y:S01]  /*14c0*/  VOTEU.ALL UP0, P2 ;  /* 0x00000000003f7886 */ /* 0x000fe20001000000 */
[----:B------:R-:W-:Y:S02]  /*14d0*/  CS2R R42, SRZ ;  /* 0x00000000002a7805 */ /* 0x000fe4000001ff00 */
[----:B------:R-:W-:Y:S02]  /*14e0*/  CS2R R44, SRZ ;  /* 0x00000000002c7805 */ /* 0x000fe4000001ff00 */
[----:B------:R-:W-:Y:S02]  /*14f0*/  CS2R R46, SRZ ;  /* 0x00000000002e7805 */ /* 0x000fe4000001ff00 */
[----:B------:R-:W-:-:S02]  /*1500*/  CS2R R48, SRZ ;  /* 0x0000000000307805 */ /* 0x000fc4000001ff00 */
[----:B------:R-:W-:Y:S02]  /*1510*/  CS2R R50, SRZ ;  /* 0x0000000000327805 */ /* 0x000fe4000001ff00 */
[----:B------:R-:W-:Y:S02]  /*1520*/  CS2R R52, SRZ ;  /* 0x0000000000347805 */ /* 0x000fe4000001ff00 */
[----:B------:R-:W-:Y:S01]  /*1530*/  CS2R R54, SRZ ;  /* 0x0000000000367805 */ /* 0x000fe2000001ff00 */
[----:B------:R-:W2:Y:S02]  /*1540*/  FENCE.VIEW.ASYNC.S ;  /* 0x00000000000073c6 */ /* 0x000ea40000000000 */
[----:B--2---:R2:W1:Y:S01]  /*1550*/  @!UP0 SYNCS.EXCH.64 URZ, [UR8+0x6000], UR4 ;  /* 0x00600004083f85b2 */ /* 0x0044620008000100 */
[----:B------:R-:W-:Y:S05]  /*1560*/  @!P1 BRA `(.L_x_47) ;  /* 0x0000000400b89947 */ /* 0x000fea0003800000 */
[----:B------:R-:W-:Y:S01]  /*1570*/  USHF.R.U32.HI UR12, URZ, 0x4, UR8 ;  /* 0x000000043f0c7899 */ /* 0x000fe20008011608 */
[----:B------:R-:W-:Y:S01]  /*1580*/  CS2R R56, SRZ ;  /* 0x0000000000387805 */ /* 0x000fe2000001ff00 */
[----:B------:R-:W-:Y:S01]  /*1590*/  UIADD3 UR6, UR8, 0x4000, URZ ;  /* 0x0000400008067890 */ /* 0x000fe2000fffe03f */
[----:B------:R-:W-:Y:S01]  /*15a0*/  CS2R R58, SRZ ;  /* 0x00000000003a7805 */ /* 0x000fe2000001ff00 */
[----:B------:R-:W-:Y:S01]  /*15b0*/  USGXT.U32 UR12, UR12, 0xe ;  /* 0x0000000e0c0c789a */ /* 0x000fe20008000000 */
[----:B------:R-:W-:Y:S01]  /*15c0*/  CS2R R60, SRZ ;  /* 0x00000000003c7805 */ /* 0x000fe2000001ff00 */
[----:B------:R-:W-:Y:S01]  /*15d0*/  USHF.R.U32.HI UR14, URZ, 0x4, UR6 ;  /* 0x000000043f0e7899 */ /* 0x000fe20008011606 */
[----:B------:R-:W-:Y:S01]  /*15e0*/  CS2R R62, SRZ ;  /* 0x00000000003e7805 */ /* 0x000fe2000001ff00 */
[----:B------:R-:W-:Y:S01]  /*15f0*/  UIADD3 UR6, UP0, UR12, 0x2, URZ ;  /* 0x000000020c067890 */ /* 0x000fe2000ff1e03f */
[----:B------:R-:W-:Y:S01]  /*1600*/  CS2R R64, SRZ ;  /* 0x0000000000407805 */ /* 0x000fe2000001ff00 */
[----:B------:R-:W-:Y:S01]  /*1610*/  USGXT.U32 UR14, UR14, 0xe ;  /* 0x0000000e0e0e789a */ /* 0x000fe20008000000 */
[----:B------:R-:W-:Y:S01]  /*1620*/  CS2R R66, SRZ ;  /* 0x0000000000427805 */ /* 0x000fe2000001ff00 */
[----:B--2---:R-:W-:Y:S01]  /*1630*/  UMOV UR4, URZ ;  /* 0x0000003f00047c82 */ /* 0x004fe20008000000 */
[----:B------:R-:W-:Y:S01]  /*1640*/  UMOV UR5, URZ ;  /* 0x0000003f00057c82 */ /* 0x000fe20008000000 */
[----:B------:R-:W-:Y:S01]  /*1650*/  UIADD3.X UR7, UR4, 0x40000040, URZ, UP0, !UPT ;  /* 0x4000004004077890 */ /* 0x000fe200087fe43f */
[----:B------:R-:W-:Y:S01]  /*1660*/  CS2R R68, SRZ ;  /* 0x0000000000447805 */ /* 0x000fe2000001ff00 */
[----:B------:R-:W-:Y:S01]  /*1670*/  UIADD3 UR9, UP0, UR14, 0x2, URZ ;  /* 0x000000020e097890 */ /* 0x000fe2000ff1e03f */
[----:B------:R-:W-:-:S02]  /*1680*/  CS2R R70, SRZ ;  /* 0x0000000000467805 */ /* 0x000fc4000001ff00 */
[----:B------:R-:W-:Y:S02]  /*1690*/  CS2R R72, SRZ ;  /* 0x0000000000487805 */ /* 0x000fe4000001ff00 */
[----:B------:R-:W-:Y:S01]  /*16a0*/  CS2R R74, SRZ ;  /* 0x00000000004a7805 */ /* 0x000fe2000001ff00 */
[----:B------:R-:W-:Y:S01]  /*16b0*/  UIADD3.X UR10, UR5, 0x40000040, URZ, UP0, !UPT ;  /* 0x40000040050a7890 */ /* 0x000fe200087fe43f */
        /* <DEDUP_REMOVED lines=15> */
[----:B------:R-:W-:Y:S01]  /*17b0*/  CS2R R42, SRZ ;  /* 0x00000000002a7805 */ /* 0x000fe2000001ff00 */
[----:B------:R-:W-:Y:S01]  /*17c0*/  UMOV UR4, UR6 ;  /* 0x0000000600047c82 */ /* 0x000fe20008000000 */
[----:B------:R-:W-:Y:S01]  /*17d0*/  UMOV UR5, UR7 ;  /* 0x0000000700057c82 */ /* 0x000fe20008000000 */
[----:B------:R-:W-:-:S02]  /*17e0*/  CS2R R44, SRZ ;  /* 0x00000000002c7805 */ /* 0x000fc4000001ff00 */
[----:B------:R-:W-:Y:S02]  /*17f0*/  CS2R R46, SRZ ;  /* 0x00000000002e7805 */ /* 0x000fe4000001ff00 */
[----:B------:R-:W-:Y:S02]  /*1800*/  CS2R R48, SRZ ;  /* 0x0000000000307805 */ /* 0x000fe4000001ff00 */
[----:B------:R-:W-:Y:S02]  /*1810*/  CS2R R50, SRZ ;  /* 0x0000000000327805 */ /* 0x000fe4000001ff00 */
[----:B------:R-:W-:Y:S02]  /*1820*/  CS2R R52, SRZ ;  /* 0x0000000000347805 */ /* 0x000fe4000001ff00 */
[----:B------:R-:W-:Y:S01]  /*1830*/  CS2R R54, SRZ ;  /* 0x0000000000367805 */ /* 0x000fe2000001ff00 */
[----:B------:R-:W-:Y:S01]  /*1840*/  UMOV UR6, UR9 ;  /* 0x0000000900067c82 */ /* 0x000fe20008000000 */
[----:B------:R-:W-:Y:S01]  /*1850*/  UMOV UR7, UR10 ;  /* 0x0000000a00077c82 */ /* 0x000fe20008000000 */
[----:B------:R-:W-:-:S02]  /*1860*/  UIADD3.64 UR24, UR4, 0x2, URZ ;  /* 0x0000000204187897 */ /* 0x000fc4000fffe03f */
[----:B------:R-:W-:Y:S02]  /*1870*/  UIADD3.64 UR28, UR4, 0x4, URZ ;  /* 0x00000004041c7897 */ /* 0x000fe4000fffe03f */
[----:B------:R-:W-:Y:S02]  /*1880*/  UIADD3.64 UR32, UR4, 0x1fe, URZ ;  /* 0x000001fe04207897 */ /* 0x000fe4000fffe03f */
[----:B------:R-:W-:Y:S02]  /*1890*/  UIADD3.64 UR36, UR4, 0x200, URZ ;  /* 0x0000020004247897 */ /* 0x000fe4000fffe03f */
[----:B------:R-:W-:Y:S02]  /*18a0*/  UIADD3.64 UR40, UR4, 0x202, URZ ;  /* 0x0000020204287897 */ /* 0x000fe4000fffe03f */
[----:B------:R-:W-:Y:S02]  /*18b0*/  UIADD3.64 UR44, UR4, 0x204, URZ ;  /* 0x00000204042c7897 */ /* 0x000fe4000fffe03f */
[----:B------:R-:W-:-:S02]  /*18c0*/  UIADD3.64 UR26, UR6, 0x2, URZ ;  /* 0x00000002061a7897 */ /* 0x000fc4000fffe03f */
[----:B------:R-:W-:Y:S01]  /*18d0*/  UIADD3.64 UR30, UR6, 0x4, URZ ;  /* 0x00000004061e7897 */ /* 0x000fe2000fffe03f */
[----:B------:R-:W-:Y:S01]  /*18e0*/  UMOV UR10, URZ ;  /* 0x0000003f000a7c82 */ /* 0x000fe20008000000 */
[----:B------:R-:W-:-:S10]  /*18f0*/  UMOV UR15, 0x40000040 ;  /* 0x40000040000f7882 */ /* 0x000fd40000000000 */
.L_x_49:
[----:B-1----:R-:W-:Y:S01]  /*1900*/  BAR.SYNC.DEFER_BLOCKING 0x0 ;  /* 0x0000000000007b1d */ /* 0x002fe20000010000 */
[----:B------:R-:W-:Y:S01]  /*1910*/  @!P2 IMAD.MOV.U32 R3, RZ, RZ, 0x6000 ;  /* 0x00006000ff03a424 */ /* 0x000fe200078e00ff */
[----:B------:R-:W-:Y:S02]  /*1920*/  ELECT P0, URZ, PT ;  /* 0x00000000003f782f */ /* 0x000fe40003800000 */
[----:B------:R-:W-:Y:S02]  /*1930*/  ELECT P1, URZ, PT ;  /* 0x00000000003f782f */ /* 0x000fe40003820000 */
[C---:B------:R-:W-:Y:S01]  /*1940*/  ISETP.LT.U32.AND P0, PT, R2.reuse, 0x20, P0 ;  /* 0x000000200200780c */ /* 0x040fe20000701070 */
[----:B------:R-:W-:Y:S01]  /*1950*/  UMOV UR22, UR10 ;  /* 0x0000000a00167c82 */ /* 0x000fe20008000000 */
[----:B------:R-:W-:-:S11]  /*1960*/  ISETP.LT.U32.AND P1, PT, R2, 0x20, P1 ;  /* 0x000000200200780c */ /* 0x000fd60000f21070 */
[----:B------:R-:W-:Y:S01]  /*1970*/  VOTEU.ANY UP0, P0 ;  /* 0x00000000003f7886 */ /* 0x000fe20000000100 */
[----:B------:R-:W-:Y:S01]  /*1980*/  VOTEU.ANY UP2, P0 ;  /* 0x00000000003f7886 */ /* 0x000fe20000040100 */
[----:B------:R-:W-:Y:S01]  /*1990*/  VOTEU.ANY UP1, P1 ;  /* 0x00000000003f7886 */ /* 0x000fe20000820100 */
[----:B------:R-:W-:Y:S01]  /*19a0*/  VOTEU.ANY UP3, P1 ;  /* 0x00000000003f7886 */ /* 0x000fe20000860100 */
[----:B------:R1:W-:Y:S01]  /*19b0*/  @!P2 SYNCS.ARRIVE.TRANS64 RZ, [UR8+0x6000], R3 ;  /* 0x00600003ffffa9a7 */ /* 0x0003e20008000008 */
[----:B------:R2:W-:Y:S06]  /*19c0*/  MEMBAR.ALL.CTA ;  /* 0x0000000000007992 */ /* 0x0005ec0000008000 */
[----:B--2---:R-:W2:Y:S01]  /*19d0*/  FENCE.VIEW.ASYNC.S ;  /* 0x00000000000073c6 */ /* 0x004ea20000000000 */
[----:B------:R-:W-:Y:S01]  /*19e0*/  @UP0 UIADD3 UR9, UR8, 0x6000, URZ ;  /* 0x0000600008090890 */ /* 0x000fe2000fffe03f */
[----:B------:R-:W-:Y:S01]  /*19f0*/  @UP0 UMOV UR34, UR16 ;  /* 0x0000001000220c82 */ /* 0x000fe20008000000 */
[----:B------:R-:W-:Y:S01]  /*1a00*/  @UP0 UMOV UR35, UR17 ;  /* 0x0000001100230c82 */ /* 0x000fe20008000000 */
[----:B------:R-:W-:-:S02]  /*1a10*/  @UP1 UIADD3 UR20, UR8, 0x4000, URZ ;  /* 0x0000400008141890 */ /* 0x000fc4000fffe03f */
[----:B------:R-:W-:Y:S01]  /*1a20*/  @UP1 UIADD3 UR21, UR8, 0x6000, URZ ;  /* 0x0000600008151890 */ /* 0x000fe2000fffe03f */
[----:B-1----:R-:W-:Y:S01]  /*1a30*/  SHF.L.U32 R3, R4, 0x1f, RZ ;  /* 0x0000001f04037819 */ /* 0x002fe200000006ff */
[----:B------:R-:W-:Y:S01]  /*1a40*/  @UP1 UMOV UR38, UR18 ;  /* 0x0000001200261c82 */ /* 0x000fe20008000000 */
[----:B------:R-:W-:Y:S01]  /*1a50*/  @UP1 UMOV UR39, UR19 ;  /* 0x0000001300271c82 */ /* 0x000fe20008000000 */
[----:B--2---:R-:W-:Y:S06]  /*1a60*/  BAR.SYNC.DEFER_BLOCKING 0x0 ;  /* 0x0000000000007b1d */ /* 0x004fec0000010000 */
[----:B------:R1:W-:Y:S02]  /*1a70*/  @UP2 UTMALDG.2D [UR8], [UR34] ;  /* 0x00000008220025b4 */ /* 0x0003e40008008000 */
[----:B------:R-:W-:Y:S06]  /*1a80*/  BAR.SYNC.DEFER_BLOCKING 0x0 ;  /* 0x0000000000007b1d */ /* 0x000fec0000010000 */
[----:B------:R1:W-:Y:S02]  /*1a90*/  @UP3 UTMALDG.2D [UR20], [UR38] ;  /* 0x00000014260035b4 */ /* 0x0003e40008008000 */
[----:B------:R-:W-:Y:S06]  /*1aa0*/  BAR.SYNC.DEFER_BLOCKING 0x0 ;  /* 0x0000000000007b1d */ /* 0x000fec0000010000 */
[----:B------:R-:W2:Y:S02]  /*1ab0*/  SYNCS.PHASECHK.TRANS64.TRYWAIT P0, [UR8+0x6000], R3 ;  /* 0x00600003ff0075a7 */ /* 0x000ea40008000148 */
[----:B-12---:R-:W-:Y:S05]  /*1ac0*/  @!P0 BRA `(.L_x_48) ;  /* 0x0000000400848947 */ /* 0x006fea0003800000 */
.L_x_50:
[----:B------:R-:W-:Y:S02]  /*1ad0*/  WARPGROUP.DEPBAR.LE gsb0, 0x0 ;  /* 0x00008000000079c5 */ /* 0x000fe40000010000 */
[----:B------:R-:W-:Y:S01]  /*1ae0*/  WARPGROUP.ARRIVE ;  /* 0x00000000000079c5 */ /* 0x000fe20000000000 */
[----:B------:R-:W-:Y:S01]  /*1af0*/  UMOV UR13, 0x40000040 ;  /* 0x40000040000d7882 */ /* 0x000fe20000000000 */
[----:B------:R-:W-:Y:S01]  /*1b00*/  UMOV UR34, UR14 ;  /* 0x0000000e00227c82 */ /* 0x000fe20008000000 */
[----:B------:R-:W-:Y:S01]  /*1b10*/  UMOV UR35, UR15 ;  /* 0x0000000f00237c82 */ /* 0x000fe20008000000 */
[----:B------:R-:W-:Y:S01]  /*1b20*/  UMOV UR38, UR6 ;  /* 0x0000000600267c82 */ /* 0x000fe20008000000 */
[----:B------:R-:W-:Y:S01]  /*1b30*/  UMOV UR39, UR7 ;  /* 0x0000000700277c82 */ /* 0x000fe20008000000 */
[----:B------:R-:W-:Y:S01]  /*1b40*/  HGMMA.64x64x16.F32.BF16 R56, gdesc[UR12], R56 ;  /* 0x00e000000c3879f0 */ /* 0x000fe20008701838 */
[----:B------:R-:W-:Y:S01]  /*1b50*/  UMOV UR42, UR26 ;  /* 0x0000001a002a7c82 */ /* 0x000fe20008000000 */
[----:B------:R-:W-:Y:S01]  /*1b60*/  UMOV UR43, UR27 ;  /* 0x0000001b002b7c82 */ /* 0x000fe20008000000 */
[----:B------:R-:W1:Y:S01]  /*1b70*/  LDC R3, c[0x0][0x230] ;  /* 0x00008c00ff037b82 */ /* 0x000e620000000800 */
[----:B------:R-:W-:Y:S01]  /*1b80*/  UIADD3 UR10, UR10, 0x40, URZ ;  /* 0x000000400a0a7890 */ /* 0x000fe2000fffe03f */
[----:B------:R-:W-:Y:S01]  /*1b90*/  LOP3.LUT R4, R4, 0x1, RZ, 0x3c, !PT ;  /* 0x0000000104047812 */ /* 0x000fe200078e3cff */
[----:B------:R-:W-:Y:S01]  /*1ba0*/  UMOV UR46, UR30 ;  /* 0x0000001e002e7c82 */ /* 0x000fe20008000000 */
[----:B------:R-:W-:-:S03]  /*1bb0*/  UMOV UR47, UR31 ;  /* 0x0000001f002f7c82 */ /* 0x000fc60008000000 */
[----:B-1----:R-:W-:Y:S01]  /*1bc0*/  ISETP.LE.AND P0, PT, R3, UR10, PT ;  /* 0x0000000a03007c0c */ /* 0x002fe2000bf03270 */
[----:B------:R-:W-:Y:S04]  /*1bd0*/  HGMMA.64x64x16.F32.BF16 R56, gdesc[UR4], R56 ;  /* 0x00e00000043879f0 */ /* 0x000fe80008701838 */
[----:B------:R-:W-:Y:S04]  /*1be0*/  HGMMA.64x64x16.F32.BF16 R56, gdesc[UR24], R56 ;  /* 0x00e00000183879f0 */ /* 0x000fe80008701838 */
[----:B------:R-:W-:Y:S04]  /*1bf0*/  HGMMA.64x64x16.F32.BF16 R56, gdesc[UR28], R56 ;  /* 0x00e000001c3879f0 */ /* 0x000fe80008701838 */
[----:B------:R-:W-:Y:S04]  /*1c00*/  HGMMA.64x64x16.F32.BF16 R24, gdesc[UR32], R24 ;  /* 0x00e00000201879f0 */ /* 0x000fe80008701818 */
[----:B------:R-:W-:Y:S04]  /*1c10*/  HGMMA.64x64x16.F32.BF16 R24, gdesc[UR36], R24 ;  /* 0x00e00000241879f0 */ /* 0x000fe80008701818 */
[----:B------:R-:W-:Y:S04]  /*1c20*/  HGMMA.64x64x16.F32.BF16 R24, gdesc[UR40], R24 ;  /* 0x00e00000281879f0 */ /* 0x000fe80008701818 */
[----:B------:R-:W-:Y:S01]  /*1c30*/  HGMMA.64x64x16.F32.BF16 R24, gdesc[UR44], R24, gsb0 ;  /* 0x00e000002c1879f0 */ /* 0x000fe20008001818 */
[----:B------:R-:W-:Y:S05]  /*1c40*/  @!P0 BRA `(.L_x_49) ;  /* 0xfffffffc002c8947 */ /* 0x000fea000383ffff */
.L_x_47:
[C---:B-1----:R-:W-:Y:S01]  /*1c50*/  IMAD.SHL.U32 R3, R0.reuse, 0x80, RZ ;  /* 0x0000008000037824 */ /* 0x042fe200078e00ff */
[----:B------:R-:W-:Y:S02]  /*1c60*/  WARPGROUP.DEPBAR.LE gsb0, 0x0 ;  /* 0x00008000000079c5 */ /* 0x000fe40000010000 */
[C---:B------:R-:W-:Y:S01]  /*1c70*/  IMAD.SHL.U32 R4, R0.reuse, 0x10, RZ ;  /* 0x0000001000047824 */ /* 0x040fe200078e00ff */
[----:B------:R-:W-:Y:S01]  /*1c80*/  BAR.SYNC.DEFER_BLOCKING 0x0 ;  /* 0x0000000000007b1d */ /* 0x000fe20000010000 */
[----:B------:R-:W-:Y:S02]  /*1c90*/  LOP3.LUT R3, R3, 0x780, RZ, 0xc0, !PT ;  /* 0x0000078003037812 */ /* 0x000fe400078ec0ff */
[----:B------:R-:W-:Y:S02]  /*1ca0*/  ELECT P0, URZ, PT ;  /* 0x00000000003f782f */ /* 0x000fe40003800000 */
[----:B------:R-:W-:Y:S02]  /*1cb0*/  F2FP.BF16.F32.PACK_AB R56, R57, R56 ;  /* 0x000000383938723e */ /* 0x000fe400000010ff */
[----:B------:R-:W-:Y:S01]  /*1cc0*/  LOP3.LUT R3, R3, 0x70, R4, 0xf8, !PT ;  /* 0x0000007003037812 */ /* 0x000fe200078ef804 */
[----:B------:R-:W-:Y:S01]  /*1cd0*/  UMOV UR9, UR23 ;  /* 0x0000001700097c82 */ /* 0x000fe20008000000 */
[----:B------:R-:W-:Y:S01]  /*1ce0*/  F2FP.BF16.F32.PACK_AB R57, R59, R58 ;  /* 0x0000003a3b39723e */ /* 0x000fe200000010ff */
[----:B------:R-:W-:Y:S01]  /*1cf0*/  UMOV UR10, UR11 ;  /* 0x0000000b000a7c82 */ /* 0x000fe20008000000 */
[----:B------:R-:W-:Y:S01]  /*1d00*/  LOP3.LUT R3, R3, 0x10, R0, 0x78, !PT ;  /* 0x0000001003037812 */ /* 0x000fe200078e7800 */
[----:B------:R-:W-:Y:S01]  /*1d10*/  IMAD.SHL.U32 R0, R0, 0x40, RZ ;  /* 0x0000004000007824 */ /* 0x000fe200078e00ff */
[----:B------:R-:W-:-:S02]  /*1d20*/  F2FP.BF16.F32.PACK_AB R24, R25, R24 ;  /* 0x000000181918723e */ /* 0x000fc400000010ff */
[----:B------:R-:W-:Y:S02]  /*1d30*/  ISETP.LT.U32.AND P0, PT, R2, 0x20, P0 ;  /* 0x000000200200780c */ /* 0x000fe40000701070 */
[----:B------:R-:W-:Y:S02]  /*1d40*/  LOP3.LUT R0, R3, 0x1800, R0, 0xf8, !PT ;  /* 0x0000180003007812 */ /* 0x000fe400078ef800 */
[----:B------:R-:W-:Y:S02]  /*1d50*/  F2FP.BF16.F32.PACK_AB R58, R61, R60 ;  /* 0x0000003c3d3a723e */ /* 0x000fe400000010ff */
[C---:B------:R-:W-:Y:S01]  /*1d60*/  LOP3.LUT R3, R0.reuse, 0x20, RZ, 0x3c, !PT ;  /* 0x0000002000037812 */ /* 0x040fe200078e3cff */
[C---:B------:R-:W-:Y:S01]  /*1d70*/  VIADD R2, R0.reuse, UR8 ;  /* 0x0000000800027c36 */ /* 0x040fe20008000000 */
[----:B------:R-:W-:Y:S02]  /*1d80*/  LOP3.LUT R4, R0, 0x40, RZ, 0x3c, !PT ;  /* 0x0000004000047812 */ /* 0x000fe400078e3cff */
[----:B------:R-:W-:Y:S01]  /*1d90*/  F2FP.BF16.F32.PACK_AB R59, R63, R62 ;  /* 0x0000003e3f3b723e */ /* 0x000fe200000010ff */
[----:B------:R-:W-:Y:S01]  /*1da0*/  VIADD R3, R3, UR8 ;  /* 0x0000000803037c36 */ /* 0x000fe20008000000 */
[----:B------:R-:W-:Y:S01]  /*1db0*/  F2FP.BF16.F32.PACK_AB R64, R65, R64 ;  /* 0x000000404140723e */ /* 0x000fe200000010ff */
[----:B------:R-:W1:Y:S01]  /*1dc0*/  @!P2 SYNCS.CCTL.IV [UR8+0x6000] ;  /* 0x00600000ff00a9b1 */ /* 0x000e620008000008 */
[----:B------:R-:W-:Y:S01]  /*1dd0*/  F2FP.BF16.F32.PACK_AB R25, R27, R26 ;  /* 0x0000001a1b19723e */ /* 0x000fe200000010ff */
[----:B------:R-:W-:Y:S01]  /*1de0*/  VIADD R4, R4, UR8 ;  /* 0x0000000804047c36 */ /* 0x000fe20008000000 */
[----:B------:R-:W-:Y:S01]  /*1df0*/  F2FP.BF16.F32.PACK_AB R65, R67, R66 ;  /* 0x000000424341723e */ /* 0x000fe200000010ff */
[----:B-1----:R-:W-:Y:S01]  /*1e00*/  STSM.16.M88.4 [R2], R56 ;  /* 0x0000003802007844 */ /* 0x002fe20000000200 */
[----:B------:R-:W-:Y:S01]  /*1e10*/  F2FP.BF16.F32.PACK_AB R26, R29, R28 ;  /* 0x0000001c1d1a723e */ /* 0x000fe200000010ff */
[----:B------:R-:W-:Y:S01]  /*1e20*/  VOTEU.ANY UP0, P0 ;  /* 0x00000000003f7886 */ /* 0x000fe20000000100 */
[----:B------:R-:W-:Y:S01]  /*1e30*/  F2FP.BF16.F32.PACK_AB R27, R31, R30 ;  /* 0x0000001e1f1b723e */ /* 0x000fe200000010ff */
[----:B------:R-:W-:Y:S01]  /*1e40*/  VOTEU.ANY UP1, P0 ;  /* 0x00000000003f7886 */ /* 0x000fe20000020100 */
[----:B------:R-:W-:-:S02]  /*1e50*/  F2FP.BF16.F32.PACK_AB R32, R33, R32 ;  /* 0x000000202120723e */ /* 0x000fc400000010ff */
[----:B------:R-:W-:Y:S01]  /*1e60*/  LOP3.LUT R0, R0, 0x60, RZ, 0x3c, !PT ;  /* 0x0000006000007812 */ /* 0x000fe200078e3cff */
[----:B------:R-:W-:Y:S01]  /*1e70*/  STSM.16.M88.4 [R2+0x2000], R24 ;  /* 0x0020001802007844 */ /* 0x000fe20000000200 */
[----:B------:R-:W-:Y:S01]  /*1e80*/  F2FP.BF16.F32.PACK_AB R66, R69, R68 ;  /* 0x000000444542723e */ /* 0x000fe200000010ff */
[----:B--2---:R-:W-:Y:S01]  /*1e90*/  @UP0 UMOV UR4, UR48 ;  /* 0x0000003000040c82 */ /* 0x004fe20008000000 */
[----:B------:R-:W-:Y:S01]  /*1ea0*/  F2FP.BF16.F32.PACK_AB R67, R71, R70 ;  /* 0x000000464743723e */ /* 0x000fe200000010ff */
[----:B------:R-:W-:Y:S01]  /*1eb0*/  VIADD R0, R0, UR8 ;  /* 0x0000000800007c36 */ /* 0x000fe20008000000 */
[----:B------:R-:W-:Y:S01]  /*1ec0*/  F2FP.BF16.F32.PACK_AB R72, R73, R72 ;  /* 0x000000484948723e */ /* 0x000fe200000010ff */
[----:B------:R-:W-:Y:S01]  /*1ed0*/  @UP0 UMOV UR5, UR49 ;  /* 0x0000003100050c82 */ /* 0x000fe20008000000 */
[----:B------:R-:W-:Y:S01]  /*1ee0*/  F2FP.BF16.F32.PACK_AB R33, R35, R34 ;  /* 0x000000222321723e */ /* 0x000fe200000010ff */
[----:B------:R-:W-:Y:S01]  /*1ef0*/  STSM.16.M88.4 [R3], R64 ;  /* 0x0000004003007844 */ /* 0x000fe20000000200 */
[----:B------:R-:W-:-:S02]  /*1f00*/  F2FP.BF16.F32.PACK_AB R73, R75, R74 ;  /* 0x0000004a4b49723e */ /* 0x000fc400000010ff */
[----:B------:R-:W-:Y:S02]  /*1f10*/  F2FP.BF16.F32.PACK_AB R34, R37, R36 ;  /* 0x000000242522723e */ /* 0x000fe400000010ff */
[----:B------:R-:W-:Y:S02]  /*1f20*/  F2FP.BF16.F32.PACK_AB R35, R39, R38 ;  /* 0x000000262723723e */ /* 0x000fe400000010ff */
[----:B------:R-:W-:Y:S02]  /*1f30*/  F2FP.BF16.F32.PACK_AB R40, R41, R40 ;  /* 0x000000282928723e */ /* 0x000fe400000010ff */
[----:B------:R-:W-:Y:S01]  /*1f40*/  F2FP.BF16.F32.PACK_AB R74, R77, R76 ;  /* 0x0000004c4d4a723e */ /* 0x000fe200000010ff */
[----:B------:R-:W-:Y:S01]  /*1f50*/  STSM.16.M88.4 [R3+0x2000], R32 ;  /* 0x0020002003007844 */ /* 0x000fe20000000200 */
[----:B------:R-:W-:Y:S02]  /*1f60*/  F2FP.BF16.F32.PACK_AB R75, R79, R78 ;  /* 0x0000004e4f4b723e */ /* 0x000fe400000010ff */
[----:B------:R-:W-:-:S02]  /*1f70*/  F2FP.BF16.F32.PACK_AB R80, R81, R80 ;  /* 0x000000505150723e */ /* 0x000fc400000010ff */
[----:B------:R-:W-:Y:S01]  /*1f80*/  F2FP.BF16.F32.PACK_AB R41, R43, R42 ;  /* 0x0000002a2b29723e */ /* 0x000fe200000010ff */
[----:B------:R-:W-:Y:S01]  /*1f90*/  STSM.16.M88.4 [R4], R72 ;  /* 0x0000004804007844 */ /* 0x000fe20000000200 */
[----:B------:R-:W-:Y:S02]  /*1fa0*/  F2FP.BF16.F32.PACK_AB R81, R83, R82 ;  /* 0x000000525351723e */ /* 0x000fe400000010ff */
[----:B------:R-:W-:Y:S02]  /*1fb0*/  F2FP.BF16.F32.PACK_AB R42, R45, R44 ;  /* 0x0000002c2d2a723e */ /* 0x000fe400000010ff */
[----:B------:R-:W-:Y:S02]  /*1fc0*/  F2FP.BF16.F32.PACK_AB R43, R47, R46 ;  /* 0x0000002e2f2b723e */ /* 0x000fe400000010ff */
[----:B------:R-:W-:Y:S02]  /*1fd0*/  F2FP.BF16.F32.PACK_AB R48, R49, R48 ;  /* 0x000000303130723e */ /* 0x000fe400000010ff */
[----:B------:R-:W-:Y:S01]  /*1fe0*/  F2FP.BF16.F32.PACK_AB R82, R85, R84 ;  /* 0x000000545552723e */ /* 0x000fe200000010ff */
[----:B------:R-:W-:Y:S01]  /*1ff0*/  STSM.16.M88.4 [R4+0x2000], R40 ;  /* 0x0020002804007844 */ /* 0x000fe20000000200 */
[----:B------:R-:W-:-:S02]  /*2000*/  F2FP.BF16.F32.PACK_AB R83, R87, R86 ;  /* 0x000000565753723e */ /* 0x000fc400000010ff */
[----:B------:R-:W-:Y:S02]  /*2010*/  F2FP.BF16.F32.PACK_AB R49, R51, R50 ;  /* 0x000000323331723e */ /* 0x000fe400000010ff */
[----:B------:R-:W-:Y:S01]  /*2020*/  F2FP.BF16.F32.PACK_AB R50, R53, R52 ;  /* 0x000000343532723e */ /* 0x000fe200000010ff */
[----:B------:R-:W-:Y:S01]  /*2030*/  STSM.16.M88.4 [R0], R80 ;  /* 0x0000005000007844 */ /* 0x000fe20000000200 */
[----:B------:R-:W-:-:S05]  /*2040*/  F2FP.BF16.F32.PACK_AB R51, R55, R54 ;  /* 0x000000363733723e */ /* 0x000fca00000010ff */
[----:B------:R-:W-:Y:S01]  /*2050*/  STSM.16.M88.4 [R0+0x2000], R48 ;  /* 0x0020003000007844 */ /* 0x000fe20000000200 */
[----:B------:R1:W-:Y:S06]  /*2060*/  MEMBAR.ALL.CTA ;  /* 0x0000000000007992 */ /* 0x0003ec0000008000 */
[----:B-1----:R-:W1:Y:S02]  /*2070*/  FENCE.VIEW.ASYNC.S ;  /* 0x00000000000073c6 */ /* 0x002e640000000000 */
[----:B-1----:R-:W-:Y:S06]  /*2080*/  BAR.SYNC.DEFER_BLOCKING 0x0 ;  /* 0x0000000000007b1d */ /* 0x002fec0000010000 */
[----:B------:R1:W-:Y:S01]  /*2090*/  @UP1 UTMASTG.2D [UR8], [UR4] ;  /* 0x00000008040013b5 */ /* 0x0003e20008008000 */
[----:B------:R0:W-:Y:S01]  /*20a0*/  UTMACMDFLUSH ;  /* 0x00000000000079b7 */ /* 0x0001e20000000000 */
[----:B------:R-:W-:-:S04]  /*20b0*/  DEPBAR.LE SB0, 0x0 ;  /* 0x000080000000791a */ /* 0x000fc80000000000 */
[----:B------:R-:W-:Y:S06]  /*20c0*/  BAR.SYNC.DEFER_BLOCKING 0x0 ;  /* 0x0000000000007b1d */ /* 0x000fec0000010000 */
[----:B-1----:R-:W-:Y:S05]  /*20d0*/  EXIT ;  /* 0x000000000000794d */ /* 0x002fea0003800000 */
.L_x_48:
[----:B------:R-:W1:Y:S02]  /*20e0*/  SYNCS.PHASECHK.TRANS64.TRYWAIT P0, [UR8+0x6000], R3 ;  /* 0x00600003ff0075a7 */ /* 0x000e640008000148 */
[----:B-1----:R-:W-:Y:S05]  /*20f0*/  @!P0 BRA `(.L_x_48) ;  /* 0xfffffffc00f88947 */ /* 0x002fea000383ffff */
[----:B------:R-:W-:Y:S05]  /*2100*/  BRA `(.L_x_50) ;  /* 0xfffffff800707947 */ /* 0x000fea000383ffff */
.L_x_51:
[----:B------:R-:W-:-:S00]  /*2110*/  BRA `(.L_x_51) ;  /* 0xfffffffc00fc7947 */ /* 0x000fc0000383ffff */
[----:B------:R-:W-:-:S00]  /*2120*/  NOP ;  /* 0x0000000000007918 */ /* 0x000fc00000000000 */
        /* <DEDUP_REMOVED lines=13> */
.L_x_52:


//--------------------- .nv.shared.gluon_wgmma    --------------------------
	.section	.nv.shared.gluon_wgmma,"aw",@nobits
	.sectionflags	@""
	.align	16
	.zero		1024


//--------------------- .nv.shared.reserved.0     --------------------------
	.section	.nv.shared.reserved.0,"aw",@nobits
	.weak		__nv_reservedSMEM_offset_0_alias
	.size		__nv_reservedSMEM_offset_0_alias, 0, 0
	.other		__nv_reservedSMEM_offset_0_alias,@"STO_CUDA_RESERVED_SHARED STV_DEFAULT"
__nv_reservedSMEM_offset_0_alias:
	.zero		0


//--------------------- .nv.constant0.gluon_wgmma --------------------------
	.section	.nv.constant0.gluon_wgmma,"a",@progbits
	.sectionflags	@""
	.align	4
.nv.constant0.gluon_wgmma:
	.zero		608


//--------------------- SYMBOLS --------------------------

	.type		.nv.reservedSmem.offset0,@object
	.size		.nv.reservedSmem.offset0,0x4
